//
// Generated by NVIDIA NVVM Compiler
//
// Compiler Build ID: CL-36424714
// Cuda compilation tools, release 13.0, V13.0.88
// Based on NVVM 20.0.0
//

.version 9.0
.target sm_100
.address_size 64

	// .globl	_Z28xor_parity_kernel_vectorizedPPKhPhmi

.visible .entry _Z28xor_parity_kernel_vectorizedPPKhPhmi(
	.param .u64 .ptr .align 1 _Z28xor_parity_kernel_vectorizedPPKhPhmi_param_0,
	.param .u64 .ptr .align 1 _Z28xor_parity_kernel_vectorizedPPKhPhmi_param_1,
	.param .u64 _Z28xor_parity_kernel_vectorizedPPKhPhmi_param_2,
	.param .u32 _Z28xor_parity_kernel_vectorizedPPKhPhmi_param_3
)
{
	.reg .pred 	%p<15>;
	.reg .b32 	%r<112>;
	.reg .b64 	%rd<80>;

	ld.param.u64 	%rd26, [_Z28xor_parity_kernel_vectorizedPPKhPhmi_param_0];
	ld.param.u64 	%rd27, [_Z28xor_parity_kernel_vectorizedPPKhPhmi_param_1];
	ld.param.u64 	%rd28, [_Z28xor_parity_kernel_vectorizedPPKhPhmi_param_2];
	ld.param.u32 	%r39, [_Z28xor_parity_kernel_vectorizedPPKhPhmi_param_3];
	cvta.to.global.u64 	%rd1, %rd26;
	cvta.to.global.u64 	%rd2, %rd27;
	mov.u32 	%r40, %ctaid.x;
	mov.u32 	%r41, %ntid.x;
	mov.u32 	%r42, %tid.x;
	mad.lo.s32 	%r43, %r40, %r41, %r42;
	cvt.u64.u32 	%rd78, %r43;
	mov.u32 	%r44, %nctaid.x;
	mul.lo.s32 	%r45, %r44, %r41;
	cvt.u64.u32 	%rd4, %r45;
	shr.u64 	%rd5, %rd28, 4;
	setp.le.u64 	%p1, %rd5, %rd78;
	@%p1 bra 	$L__BB0_20;
	setp.lt.s32 	%p2, %r39, 1;
	@%p2 bra 	$L__BB0_11;
	and.b32  	%r1, %r39, 3;
	and.b32  	%r2, %r39, 2147483644;
	neg.s32 	%r3, %r2;
	add.s64 	%rd6, %rd1, 16;
$L__BB0_3:
	setp.lt.u32 	%p9, %r39, 4;
	mov.b32 	%r103, 0;
	mov.u32 	%r111, %r103;
	mov.u32 	%r110, %r103;
	mov.u32 	%r109, %r103;
	mov.u32 	%r108, %r103;
	@%p9 bra 	$L__BB0_6;
	mov.b32 	%r111, 0;
	shl.b64 	%rd47, %rd78, 4;
	mov.u64 	%rd74, %rd6;
	mov.u32 	%r94, %r3;
	mov.u32 	%r110, %r111;
	mov.u32 	%r109, %r111;
	mov.u32 	%r108, %r111;
$L__BB0_5:
	.pragma "nounroll";
	ld.global.nc.u64 	%rd45, [%rd74+-16];
	cvta.to.global.u64 	%rd46, %rd45;
	add.s64 	%rd48, %rd46, %rd47;
	ld.global.nc.v4.u32 	{%r54, %r55, %r56, %r57}, [%rd48];
	xor.b32  	%r58, %r54, %r108;
	xor.b32  	%r59, %r55, %r109;
	xor.b32  	%r60, %r56, %r110;
	xor.b32  	%r61, %r57, %r111;
	ld.global.nc.u64 	%rd49, [%rd74+-8];
	cvta.to.global.u64 	%rd50, %rd49;
	add.s64 	%rd51, %rd50, %rd47;
	ld.global.nc.v4.u32 	{%r62, %r63, %r64, %r65}, [%rd51];
	xor.b32  	%r66, %r62, %r58;
	xor.b32  	%r67, %r63, %r59;
	xor.b32  	%r68, %r64, %r60;
	xor.b32  	%r69, %r65, %r61;
	ld.global.nc.u64 	%rd52, [%rd74];
	cvta.to.global.u64 	%rd53, %rd52;
	add.s64 	%rd54, %rd53, %rd47;
	ld.global.nc.v4.u32 	{%r70, %r71, %r72, %r73}, [%rd54];
	xor.b32  	%r74, %r70, %r66;
	xor.b32  	%r75, %r71, %r67;
	xor.b32  	%r76, %r72, %r68;
	xor.b32  	%r77, %r73, %r69;
	ld.global.nc.u64 	%rd55, [%rd74+8];
	cvta.to.global.u64 	%rd56, %rd55;
	add.s64 	%rd57, %rd56, %rd47;
	ld.global.nc.v4.u32 	{%r78, %r79, %r80, %r81}, [%rd57];
	xor.b32  	%r108, %r78, %r74;
	xor.b32  	%r109, %r79, %r75;
	xor.b32  	%r110, %r80, %r76;
	xor.b32  	%r111, %r81, %r77;
	add.s32 	%r94, %r94, 4;
	add.s64 	%rd74, %rd74, 32;
	setp.ne.s32 	%p10, %r94, 0;
	mov.u32 	%r103, %r2;
	@%p10 bra 	$L__BB0_5;
$L__BB0_6:
	setp.eq.s32 	%p11, %r1, 0;
	@%p11 bra 	$L__BB0_10;
	setp.eq.s32 	%p12, %r1, 1;
	mul.wide.u32 	%rd58, %r103, 8;
	add.s64 	%rd10, %rd1, %rd58;
	ld.global.nc.u64 	%rd59, [%rd10];
	cvta.to.global.u64 	%rd60, %rd59;
	shl.b64 	%rd61, %rd78, 4;
	add.s64 	%rd62, %rd60, %rd61;
	ld.global.nc.v4.u32 	{%r82, %r83, %r84, %r85}, [%rd62];
	xor.b32  	%r108, %r82, %r108;
	xor.b32  	%r109, %r83, %r109;
	xor.b32  	%r110, %r84, %r110;
	xor.b32  	%r111, %r85, %r111;
	@%p12 bra 	$L__BB0_10;
	setp.eq.s32 	%p13, %r1, 2;
	ld.global.nc.u64 	%rd63, [%rd10+8];
	cvta.to.global.u64 	%rd64, %rd63;
	add.s64 	%rd66, %rd64, %rd61;
	ld.global.nc.v4.u32 	{%r86, %r87, %r88, %r89}, [%rd66];
	xor.b32  	%r108, %r86, %r108;
	xor.b32  	%r109, %r87, %r109;
	xor.b32  	%r110, %r88, %r110;
	xor.b32  	%r111, %r89, %r111;
	@%p13 bra 	$L__BB0_10;
	ld.global.nc.u64 	%rd67, [%rd10+16];
	cvta.to.global.u64 	%rd68, %rd67;
	add.s64 	%rd70, %rd68, %rd61;
	ld.global.nc.v4.u32 	{%r90, %r91, %r92, %r93}, [%rd70];
	xor.b32  	%r108, %r90, %r108;
	xor.b32  	%r109, %r91, %r109;
	xor.b32  	%r110, %r92, %r110;
	xor.b32  	%r111, %r93, %r111;
$L__BB0_10:
	shl.b64 	%rd71, %rd78, 4;
	add.s64 	%rd72, %rd2, %rd71;
	st.global.v4.u32 	[%rd72], {%r108, %r109, %r110, %r111};
	add.s64 	%rd78, %rd78, %rd4;
	setp.lt.u64 	%p14, %rd78, %rd5;
	@%p14 bra 	$L__BB0_3;
	bra.uni 	$L__BB0_20;
$L__BB0_11:
	add.s64 	%rd29, %rd4, %rd78;
	max.u64 	%rd30, %rd5, %rd29;
	setp.lt.u64 	%p3, %rd29, %rd5;
	selp.u64 	%rd12, 1, 0, %p3;
	add.s64 	%rd31, %rd29, %rd12;
	sub.s64 	%rd13, %rd30, %rd31;
	and.b64  	%rd32, %rd13, -4294967296;
	setp.ne.s64 	%p4, %rd32, 0;
	@%p4 bra 	$L__BB0_13;
	cvt.u32.u64 	%r46, %rd4;
	cvt.u32.u64 	%r47, %rd13;
	div.u32 	%r48, %r47, %r46;
	cvt.u64.u32 	%rd75, %r48;
	bra.uni 	$L__BB0_14;
$L__BB0_13:
	div.u64 	%rd75, %rd13, %rd4;
$L__BB0_14:
	add.s64 	%rd17, %rd75, %rd12;
	and.b64  	%rd33, %rd17, 3;
	setp.eq.s64 	%p5, %rd33, 3;
	@%p5 bra 	$L__BB0_17;
	add.s64 	%rd35, %rd17, 1;
	and.b64  	%rd18, %rd35, 3;
	mov.b64 	%rd77, 0;
$L__BB0_16:
	.pragma "nounroll";
	shl.b64 	%rd36, %rd78, 4;
	add.s64 	%rd37, %rd2, %rd36;
	mov.b32 	%r49, 0;
	st.global.v4.u32 	[%rd37], {%r49, %r49, %r49, %r49};
	add.s64 	%rd78, %rd78, %rd4;
	add.s64 	%rd77, %rd77, 1;
	setp.ne.s64 	%p6, %rd77, %rd18;
	@%p6 bra 	$L__BB0_16;
$L__BB0_17:
	setp.lt.u64 	%p7, %rd17, 3;
	@%p7 bra 	$L__BB0_20;
	shl.b64 	%rd40, %rd4, 4;
	shl.b64 	%rd44, %rd4, 2;
$L__BB0_19:
	shl.b64 	%rd38, %rd78, 4;
	add.s64 	%rd39, %rd2, %rd38;
	mov.b32 	%r50, 0;
	st.global.v4.u32 	[%rd39], {%r50, %r50, %r50, %r50};
	add.s64 	%rd41, %rd39, %rd40;
	st.global.v4.u32 	[%rd41], {%r50, %r50, %r50, %r50};
	add.s64 	%rd42, %rd41, %rd40;
	st.global.v4.u32 	[%rd42], {%r50, %r50, %r50, %r50};
	add.s64 	%rd43, %rd42, %rd40;
	st.global.v4.u32 	[%rd43], {%r50, %r50, %r50, %r50};
	add.s64 	%rd78, %rd44, %rd78;
	setp.lt.u64 	%p8, %rd78, %rd5;
	@%p8 bra 	$L__BB0_19;
$L__BB0_20:
	ret;

}
	// .globl	_Z24xor_parity_kernel_sharedPPKhPhmi
.visible .entry _Z24xor_parity_kernel_sharedPPKhPhmi(
	.param .u64 .ptr .align 1 _Z24xor_parity_kernel_sharedPPKhPhmi_param_0,
	.param .u64 .ptr .align 1 _Z24xor_parity_kernel_sharedPPKhPhmi_param_1,
	.param .u64 _Z24xor_parity_kernel_sharedPPKhPhmi_param_2,
	.param .u32 _Z24xor_parity_kernel_sharedPPKhPhmi_param_3
)
{
	.reg .pred 	%p<13>;
	.reg .b32 	%r<216>;
	.reg .b64 	%rd<71>;

	ld.param.u64 	%rd13, [_Z24xor_parity_kernel_sharedPPKhPhmi_param_0];
	ld.param.u64 	%rd12, [_Z24xor_parity_kernel_sharedPPKhPhmi_param_2];
	ld.param.u32 	%r60, [_Z24xor_parity_kernel_sharedPPKhPhmi_param_3];
	cvta.to.global.u64 	%rd1, %rd13;
	mov.u32 	%r61, %ctaid.x;
	mov.u32 	%r1, %ntid.x;
	mul.lo.s32 	%r62, %r61, %r1;
	mul.wide.u32 	%rd69, %r62, 16;
	setp.ge.u64 	%p1, %rd69, %rd12;
	@%p1 bra 	$L__BB1_17;
	mov.u32 	%r63, %tid.x;
	shl.b32 	%r64, %r63, 4;
	cvt.u64.u32 	%rd3, %r64;
	mov.u32 	%r65, %nctaid.x;
	mul.lo.s32 	%r66, %r65, %r1;
	mul.wide.u32 	%rd4, %r66, 16;
	and.b32  	%r2, %r60, 7;
	and.b32  	%r3, %r60, 2147483640;
	neg.s32 	%r4, %r3;
$L__BB1_2:
	add.s64 	%rd6, %rd69, %rd3;
	add.s64 	%rd14, %rd6, 16;
	setp.gt.u64 	%p2, %rd14, %rd12;
	@%p2 bra 	$L__BB1_16;
	setp.lt.s32 	%p3, %r60, 1;
	mov.b32 	%r212, 0;
	mov.u32 	%r213, %r212;
	mov.u32 	%r214, %r212;
	mov.u32 	%r215, %r212;
	@%p3 bra 	$L__BB1_15;
	setp.lt.u32 	%p4, %r60, 8;
	mov.b32 	%r198, 0;
	mov.u32 	%r215, %r198;
	mov.u32 	%r214, %r198;
	mov.u32 	%r213, %r198;
	mov.u32 	%r212, %r198;
	@%p4 bra 	$L__BB1_7;
	add.s64 	%rd70, %rd1, 32;
	mov.b32 	%r215, 0;
	mov.u32 	%r180, %r4;
	mov.u32 	%r214, %r215;
	mov.u32 	%r213, %r215;
	mov.u32 	%r212, %r215;
$L__BB1_6:
	.pragma "nounroll";
	ld.global.nc.u64 	%rd15, [%rd70+-32];
	cvta.to.global.u64 	%rd16, %rd15;
	add.s64 	%rd17, %rd16, %rd6;
	ld.global.v4.u32 	{%r71, %r72, %r73, %r74}, [%rd17];
	xor.b32  	%r75, %r71, %r212;
	xor.b32  	%r76, %r72, %r213;
	xor.b32  	%r77, %r73, %r214;
	xor.b32  	%r78, %r74, %r215;
	ld.global.nc.u64 	%rd18, [%rd70+-24];
	cvta.to.global.u64 	%rd19, %rd18;
	add.s64 	%rd20, %rd19, %rd6;
	ld.global.v4.u32 	{%r79, %r80, %r81, %r82}, [%rd20];
	xor.b32  	%r83, %r79, %r75;
	xor.b32  	%r84, %r80, %r76;
	xor.b32  	%r85, %r81, %r77;
	xor.b32  	%r86, %r82, %r78;
	ld.global.nc.u64 	%rd21, [%rd70+-16];
	cvta.to.global.u64 	%rd22, %rd21;
	add.s64 	%rd23, %rd22, %rd6;
	ld.global.v4.u32 	{%r87, %r88, %r89, %r90}, [%rd23];
	xor.b32  	%r91, %r87, %r83;
	xor.b32  	%r92, %r88, %r84;
	xor.b32  	%r93, %r89, %r85;
	xor.b32  	%r94, %r90, %r86;
	ld.global.nc.u64 	%rd24, [%rd70+-8];
	cvta.to.global.u64 	%rd25, %rd24;
	add.s64 	%rd26, %rd25, %rd6;
	ld.global.v4.u32 	{%r95, %r96, %r97, %r98}, [%rd26];
	xor.b32  	%r99, %r95, %r91;
	xor.b32  	%r100, %r96, %r92;
	xor.b32  	%r101, %r97, %r93;
	xor.b32  	%r102, %r98, %r94;
	ld.global.nc.u64 	%rd27, [%rd70];
	cvta.to.global.u64 	%rd28, %rd27;
	add.s64 	%rd29, %rd28, %rd6;
	ld.global.v4.u32 	{%r103, %r104, %r105, %r106}, [%rd29];
	xor.b32  	%r107, %r103, %r99;
	xor.b32  	%r108, %r104, %r100;
	xor.b32  	%r109, %r105, %r101;
	xor.b32  	%r110, %r106, %r102;
	ld.global.nc.u64 	%rd30, [%rd70+8];
	cvta.to.global.u64 	%rd31, %rd30;
	add.s64 	%rd32, %rd31, %rd6;
	ld.global.v4.u32 	{%r111, %r112, %r113, %r114}, [%rd32];
	xor.b32  	%r115, %r111, %r107;
	xor.b32  	%r116, %r112, %r108;
	xor.b32  	%r117, %r113, %r109;
	xor.b32  	%r118, %r114, %r110;
	ld.global.nc.u64 	%rd33, [%rd70+16];
	cvta.to.global.u64 	%rd34, %rd33;
	add.s64 	%rd35, %rd34, %rd6;
	ld.global.v4.u32 	{%r119, %r120, %r121, %r122}, [%rd35];
	xor.b32  	%r123, %r119, %r115;
	xor.b32  	%r124, %r120, %r116;
	xor.b32  	%r125, %r121, %r117;
	xor.b32  	%r126, %r122, %r118;
	ld.global.nc.u64 	%rd36, [%rd70+24];
	cvta.to.global.u64 	%rd37, %rd36;
	add.s64 	%rd38, %rd37, %rd6;
	ld.global.v4.u32 	{%r127, %r128, %r129, %r130}, [%rd38];
	xor.b32  	%r212, %r127, %r123;
	xor.b32  	%r213, %r128, %r124;
	xor.b32  	%r214, %r129, %r125;
	xor.b32  	%r215, %r130, %r126;
	add.s32 	%r180, %r180, 8;
	add.s64 	%rd70, %rd70, 64;
	setp.ne.s32 	%p5, %r180, 0;
	mov.u32 	%r198, %r3;
	@%p5 bra 	$L__BB1_6;
$L__BB1_7:
	setp.eq.s32 	%p6, %r2, 0;
	@%p6 bra 	$L__BB1_15;
	add.s32 	%r132, %r2, -1;
	setp.lt.u32 	%p7, %r132, 3;
	@%p7 bra 	$L__BB1_10;
	mul.wide.u32 	%rd39, %r198, 8;
	add.s64 	%rd40, %rd1, %rd39;
	ld.global.nc.u64 	%rd41, [%rd40];
	cvta.to.global.u64 	%rd42, %rd41;
	add.s64 	%rd43, %rd42, %rd6;
	ld.global.v4.u32 	{%r133, %r134, %r135, %r136}, [%rd43];
	ld.global.nc.u64 	%rd44, [%rd40+8];
	cvta.to.global.u64 	%rd45, %rd44;
	add.s64 	%rd46, %rd45, %rd6;
	ld.global.v4.u32 	{%r137, %r138, %r139, %r140}, [%rd46];
	xor.b32  	%r141, %r133, %r137;
	xor.b32  	%r142, %r134, %r138;
	xor.b32  	%r143, %r135, %r139;
	xor.b32  	%r144, %r136, %r140;
	ld.global.nc.u64 	%rd47, [%rd40+16];
	cvta.to.global.u64 	%rd48, %rd47;
	add.s64 	%rd49, %rd48, %rd6;
	ld.global.v4.u32 	{%r145, %r146, %r147, %r148}, [%rd49];
	xor.b32  	%r149, %r141, %r145;
	xor.b32  	%r150, %r142, %r146;
	xor.b32  	%r151, %r143, %r147;
	xor.b32  	%r152, %r144, %r148;
	ld.global.nc.u64 	%rd50, [%rd40+24];
	cvta.to.global.u64 	%rd51, %rd50;
	add.s64 	%rd52, %rd51, %rd6;
	ld.global.v4.u32 	{%r153, %r154, %r155, %r156}, [%rd52];
	xor.b32  	%r157, %r149, %r153;
	xor.b32  	%r212, %r157, %r212;
	xor.b32  	%r158, %r150, %r154;
	xor.b32  	%r213, %r158, %r213;
	xor.b32  	%r159, %r151, %r155;
	xor.b32  	%r214, %r159, %r214;
	xor.b32  	%r160, %r152, %r156;
	xor.b32  	%r215, %r160, %r215;
	add.s32 	%r198, %r198, 4;
$L__BB1_10:
	and.b32  	%r162, %r60, 3;
	setp.eq.s32 	%p8, %r162, 0;
	@%p8 bra 	$L__BB1_15;
	setp.eq.s32 	%p9, %r162, 1;
	@%p9 bra 	$L__BB1_13;
	mul.wide.u32 	%rd53, %r198, 8;
	add.s64 	%rd54, %rd1, %rd53;
	ld.global.nc.u64 	%rd55, [%rd54];
	cvta.to.global.u64 	%rd56, %rd55;
	add.s64 	%rd57, %rd56, %rd6;
	ld.global.v4.u32 	{%r163, %r164, %r165, %r166}, [%rd57];
	ld.global.nc.u64 	%rd58, [%rd54+8];
	cvta.to.global.u64 	%rd59, %rd58;
	add.s64 	%rd60, %rd59, %rd6;
	ld.global.v4.u32 	{%r167, %r168, %r169, %r170}, [%rd60];
	xor.b32  	%r171, %r163, %r167;
	xor.b32  	%r212, %r171, %r212;
	xor.b32  	%r172, %r164, %r168;
	xor.b32  	%r213, %r172, %r213;
	xor.b32  	%r173, %r165, %r169;
	xor.b32  	%r214, %r173, %r214;
	xor.b32  	%r174, %r166, %r170;
	xor.b32  	%r215, %r174, %r215;
	add.s32 	%r198, %r198, 2;
$L__BB1_13:
	and.b32  	%r175, %r60, 1;
	setp.eq.b32 	%p10, %r175, 1;
	not.pred 	%p11, %p10;
	@%p11 bra 	$L__BB1_15;
	mul.wide.u32 	%rd61, %r198, 8;
	add.s64 	%rd62, %rd1, %rd61;
	ld.global.nc.u64 	%rd63, [%rd62];
	cvta.to.global.u64 	%rd64, %rd63;
	add.s64 	%rd65, %rd64, %rd6;
	ld.global.v4.u32 	{%r176, %r177, %r178, %r179}, [%rd65];
	xor.b32  	%r212, %r176, %r212;
	xor.b32  	%r213, %r177, %r213;
	xor.b32  	%r214, %r178, %r214;
	xor.b32  	%r215, %r179, %r215;
$L__BB1_15:
	ld.param.u64 	%rd68, [_Z24xor_parity_kernel_sharedPPKhPhmi_param_1];
	cvta.to.global.u64 	%rd66, %rd68;
	add.s64 	%rd67, %rd66, %rd6;
	st.global.v4.u32 	[%rd67], {%r212, %r213, %r214, %r215};
$L__BB1_16:
	bar.sync 	0;
	add.s64 	%rd69, %rd69, %rd4;
	setp.lt.u64 	%p12, %rd69, %rd12;
	@%p12 bra 	$L__BB1_2;
$L__BB1_17:
	ret;

}
	// .globl	_Z24xor_parity_update_kernelPKhPhS0_S0_m
.visible .entry _Z24xor_parity_update_kernelPKhPhS0_S0_m(
	.param .u64 .ptr .align 1 _Z24xor_parity_update_kernelPKhPhS0_S0_m_param_0,
	.param .u64 .ptr .align 1 _Z24xor_parity_update_kernelPKhPhS0_S0_m_param_1,
	.param .u64 .ptr .align 1 _Z24xor_parity_update_kernelPKhPhS0_S0_m_param_2,
	.param .u64 .ptr .align 1 _Z24xor_parity_update_kernelPKhPhS0_S0_m_param_3,
	.param .u64 _Z24xor_parity_update_kernelPKhPhS0_S0_m_param_4
)
{
	.reg .pred 	%p<8>;
	.reg .b32 	%r<110>;
	.reg .b64 	%rd<75>;

	ld.param.u64 	%rd25, [_Z24xor_parity_update_kernelPKhPhS0_S0_m_param_2];
	ld.param.u64 	%rd26, [_Z24xor_parity_update_kernelPKhPhS0_S0_m_param_4];
	cvta.to.global.u64 	%rd1, %rd25;
	mov.u32 	%r1, %ctaid.x;
	mov.u32 	%r2, %ntid.x;
	mov.u32 	%r3, %tid.x;
	mad.lo.s32 	%r4, %r1, %r2, %r3;
	cvt.u64.u32 	%rd73, %r4;
	mov.u32 	%r5, %nctaid.x;
	mul.lo.s32 	%r6, %r5, %r2;
	cvt.u64.u32 	%rd3, %r6;
	shr.u64 	%rd4, %rd26, 4;
	setp.le.u64 	%p1, %rd4, %rd73;
	@%p1 bra 	$L__BB2_10;
	add.s64 	%rd27, %rd3, %rd73;
	max.u64 	%rd28, %rd4, %rd27;
	setp.lt.u64 	%p2, %rd27, %rd4;
	selp.u64 	%rd5, 1, 0, %p2;
	add.s64 	%rd29, %rd27, %rd5;
	sub.s64 	%rd6, %rd28, %rd29;
	and.b64  	%rd30, %rd6, -4294967296;
	setp.ne.s64 	%p3, %rd30, 0;
	@%p3 bra 	$L__BB2_3;
	cvt.u32.u64 	%r7, %rd3;
	cvt.u32.u64 	%r8, %rd6;
	div.u32 	%r9, %r8, %r7;
	cvt.u64.u32 	%rd69, %r9;
	bra.uni 	$L__BB2_4;
$L__BB2_3:
	div.u64 	%rd69, %rd6, %rd3;
$L__BB2_4:
	add.s64 	%rd10, %rd69, %rd5;
	and.b64  	%rd31, %rd10, 3;
	setp.eq.s64 	%p4, %rd31, 3;
	@%p4 bra 	$L__BB2_7;
	shl.b64 	%rd71, %rd73, 4;
	add.s64 	%rd32, %rd10, 1;
	and.b64  	%rd70, %rd32, 3;
	shl.b64 	%rd40, %rd3, 4;
$L__BB2_6:
	.pragma "nounroll";
	ld.param.u64 	%rd67, [_Z24xor_parity_update_kernelPKhPhS0_S0_m_param_3];
	ld.param.u64 	%rd65, [_Z24xor_parity_update_kernelPKhPhS0_S0_m_param_1];
	ld.param.u64 	%rd63, [_Z24xor_parity_update_kernelPKhPhS0_S0_m_param_0];
	cvta.to.global.u64 	%rd33, %rd63;
	add.s64 	%rd34, %rd33, %rd71;
	ld.global.nc.v4.u32 	{%r10, %r11, %r12, %r13}, [%rd34];
	add.s64 	%rd35, %rd1, %rd71;
	ld.global.nc.v4.u32 	{%r14, %r15, %r16, %r17}, [%rd35];
	cvta.to.global.u64 	%rd36, %rd67;
	add.s64 	%rd37, %rd36, %rd71;
	ld.global.nc.v4.u32 	{%r18, %r19, %r20, %r21}, [%rd37];
	xor.b32  	%r22, %r14, %r10;
	xor.b32  	%r23, %r22, %r18;
	xor.b32  	%r24, %r15, %r11;
	xor.b32  	%r25, %r24, %r19;
	xor.b32  	%r26, %r16, %r12;
	xor.b32  	%r27, %r26, %r20;
	xor.b32  	%r28, %r17, %r13;
	xor.b32  	%r29, %r28, %r21;
	cvta.to.global.u64 	%rd38, %rd65;
	add.s64 	%rd39, %rd38, %rd71;
	st.global.v4.u32 	[%rd39], {%r23, %r25, %r27, %r29};
	add.s64 	%rd73, %rd73, %rd3;
	add.s64 	%rd71, %rd71, %rd40;
	add.s64 	%rd70, %rd70, -1;
	setp.ne.s64 	%p5, %rd70, 0;
	@%p5 bra 	$L__BB2_6;
$L__BB2_7:
	setp.lt.u64 	%p6, %rd10, 3;
	@%p6 bra 	$L__BB2_10;
	shl.b64 	%rd49, %rd3, 4;
	shl.b64 	%rd62, %rd3, 2;
$L__BB2_9:
	ld.param.u64 	%rd68, [_Z24xor_parity_update_kernelPKhPhS0_S0_m_param_3];
	ld.param.u64 	%rd66, [_Z24xor_parity_update_kernelPKhPhS0_S0_m_param_1];
	ld.param.u64 	%rd64, [_Z24xor_parity_update_kernelPKhPhS0_S0_m_param_0];
	cvta.to.global.u64 	%rd41, %rd64;
	shl.b64 	%rd42, %rd73, 4;
	add.s64 	%rd43, %rd41, %rd42;
	ld.global.nc.v4.u32 	{%r30, %r31, %r32, %r33}, [%rd43];
	add.s64 	%rd44, %rd1, %rd42;
	ld.global.nc.v4.u32 	{%r34, %r35, %r36, %r37}, [%rd44];
	cvta.to.global.u64 	%rd45, %rd68;
	add.s64 	%rd46, %rd45, %rd42;
	ld.global.nc.v4.u32 	{%r38, %r39, %r40, %r41}, [%rd46];
	xor.b32  	%r42, %r34, %r30;
	xor.b32  	%r43, %r42, %r38;
	xor.b32  	%r44, %r35, %r31;
	xor.b32  	%r45, %r44, %r39;
	xor.b32  	%r46, %r36, %r32;
	xor.b32  	%r47, %r46, %r40;
	xor.b32  	%r48, %r37, %r33;
	xor.b32  	%r49, %r48, %r41;
	cvta.to.global.u64 	%rd47, %rd66;
	add.s64 	%rd48, %rd47, %rd42;
	st.global.v4.u32 	[%rd48], {%r43, %r45, %r47, %r49};
	add.s64 	%rd50, %rd43, %rd49;
	ld.global.nc.v4.u32 	{%r50, %r51, %r52, %r53}, [%rd50];
	add.s64 	%rd51, %rd44, %rd49;
	ld.global.nc.v4.u32 	{%r54, %r55, %r56, %r57}, [%rd51];
	add.s64 	%rd52, %rd46, %rd49;
	ld.global.nc.v4.u32 	{%r58, %r59, %r60, %r61}, [%rd52];
	xor.b32  	%r62, %r54, %r50;
	xor.b32  	%r63, %r62, %r58;
	xor.b32  	%r64, %r55, %r51;
	xor.b32  	%r65, %r64, %r59;
	xor.b32  	%r66, %r56, %r52;
	xor.b32  	%r67, %r66, %r60;
	xor.b32  	%r68, %r57, %r53;
	xor.b32  	%r69, %r68, %r61;
	add.s64 	%rd53, %rd48, %rd49;
	st.global.v4.u32 	[%rd53], {%r63, %r65, %r67, %r69};
	add.s64 	%rd54, %rd50, %rd49;
	ld.global.nc.v4.u32 	{%r70, %r71, %r72, %r73}, [%rd54];
	add.s64 	%rd55, %rd51, %rd49;
	ld.global.nc.v4.u32 	{%r74, %r75, %r76, %r77}, [%rd55];
	add.s64 	%rd56, %rd52, %rd49;
	ld.global.nc.v4.u32 	{%r78, %r79, %r80, %r81}, [%rd56];
	xor.b32  	%r82, %r74, %r70;
	xor.b32  	%r83, %r82, %r78;
	xor.b32  	%r84, %r75, %r71;
	xor.b32  	%r85, %r84, %r79;
	xor.b32  	%r86, %r76, %r72;
	xor.b32  	%r87, %r86, %r80;
	xor.b32  	%r88, %r77, %r73;
	xor.b32  	%r89, %r88, %r81;
	add.s64 	%rd57, %rd53, %rd49;
	st.global.v4.u32 	[%rd57], {%r83, %r85, %r87, %r89};
	add.s64 	%rd58, %rd54, %rd49;
	ld.global.nc.v4.u32 	{%r90, %r91, %r92, %r93}, [%rd58];
	add.s64 	%rd59, %rd55, %rd49;
	ld.global.nc.v4.u32 	{%r94, %r95, %r96, %r97}, [%rd59];
	add.s64 	%rd60, %rd56, %rd49;
	ld.global.nc.v4.u32 	{%r98, %r99, %r100, %r101}, [%rd60];
	xor.b32  	%r102, %r94, %r90;
	xor.b32  	%r103, %r102, %r98;
	xor.b32  	%r104, %r95, %r91;
	xor.b32  	%r105, %r104, %r99;
	xor.b32  	%r106, %r96, %r92;
	xor.b32  	%r107, %r106, %r100;
	xor.b32  	%r108, %r97, %r93;
	xor.b32  	%r109, %r108, %r101;
	add.s64 	%rd61, %rd57, %rd49;
	st.global.v4.u32 	[%rd61], {%r103, %r105, %r107, %r109};
	add.s64 	%rd73, %rd62, %rd73;
	setp.lt.u64 	%p7, %rd73, %rd4;
	@%p7 bra 	$L__BB2_9;
$L__BB2_10:
	ret;

}
	// .globl	_Z24xor_parity_kernel_streamPPKhPhmimm
.visible .entry _Z24xor_parity_kernel_streamPPKhPhmimm(
	.param .u64 .ptr .align 1 _Z24xor_parity_kernel_streamPPKhPhmimm_param_0,
	.param .u64 .ptr .align 1 _Z24xor_parity_kernel_streamPPKhPhmimm_param_1,
	.param .u64 _Z24xor_parity_kernel_streamPPKhPhmimm_param_2,
	.param .u32 _Z24xor_parity_kernel_streamPPKhPhmimm_param_3,
	.param .u64 _Z24xor_parity_kernel_streamPPKhPhmimm_param_4,
	.param .u64 _Z24xor_parity_kernel_streamPPKhPhmimm_param_5
)
{
	.reg .pred 	%p<15>;
	.reg .b32 	%r<112>;
	.reg .b64 	%rd<85>;

	ld.param.u64 	%rd28, [_Z24xor_parity_kernel_streamPPKhPhmimm_param_0];
	ld.param.u64 	%rd29, [_Z24xor_parity_kernel_streamPPKhPhmimm_param_1];
	ld.param.u32 	%r39, [_Z24xor_parity_kernel_streamPPKhPhmimm_param_3];
	ld.param.u64 	%rd30, [_Z24xor_parity_kernel_streamPPKhPhmimm_param_4];
	ld.param.u64 	%rd31, [_Z24xor_parity_kernel_streamPPKhPhmimm_param_5];
	cvta.to.global.u64 	%rd1, %rd28;
	cvta.to.global.u64 	%rd2, %rd29;
	mov.u32 	%r40, %ctaid.x;
	mov.u32 	%r41, %ntid.x;
	mov.u32 	%r42, %tid.x;
	mad.lo.s32 	%r43, %r40, %r41, %r42;
	cvt.u64.u32 	%rd83, %r43;
	mov.u32 	%r44, %nctaid.x;
	mul.lo.s32 	%r45, %r44, %r41;
	cvt.u64.u32 	%rd4, %r45;
	shr.u64 	%rd5, %rd30, 4;
	shr.u64 	%rd6, %rd31, 4;
	setp.le.u64 	%p1, %rd6, %rd83;
	@%p1 bra 	$L__BB3_20;
	setp.lt.s32 	%p2, %r39, 1;
	@%p2 bra 	$L__BB3_11;
	and.b32  	%r1, %r39, 3;
	and.b32  	%r2, %r39, 2147483644;
	neg.s32 	%r3, %r2;
	add.s64 	%rd7, %rd1, 16;
$L__BB3_3:
	setp.lt.u32 	%p9, %r39, 4;
	add.s64 	%rd9, %rd83, %rd5;
	mov.b32 	%r103, 0;
	mov.u32 	%r111, %r103;
	mov.u32 	%r110, %r103;
	mov.u32 	%r109, %r103;
	mov.u32 	%r108, %r103;
	@%p9 bra 	$L__BB3_6;
	mov.b32 	%r111, 0;
	mov.u64 	%rd79, %rd7;
	mov.u32 	%r94, %r3;
	mov.u32 	%r110, %r111;
	mov.u32 	%r109, %r111;
	mov.u32 	%r108, %r111;
$L__BB3_5:
	.pragma "nounroll";
	ld.global.nc.u64 	%rd50, [%rd79+-16];
	cvta.to.global.u64 	%rd51, %rd50;
	shl.b64 	%rd52, %rd9, 4;
	add.s64 	%rd53, %rd51, %rd52;
	ld.global.nc.v4.u32 	{%r54, %r55, %r56, %r57}, [%rd53];
	xor.b32  	%r58, %r54, %r108;
	xor.b32  	%r59, %r55, %r109;
	xor.b32  	%r60, %r56, %r110;
	xor.b32  	%r61, %r57, %r111;
	ld.global.nc.u64 	%rd54, [%rd79+-8];
	cvta.to.global.u64 	%rd55, %rd54;
	add.s64 	%rd56, %rd55, %rd52;
	ld.global.nc.v4.u32 	{%r62, %r63, %r64, %r65}, [%rd56];
	xor.b32  	%r66, %r62, %r58;
	xor.b32  	%r67, %r63, %r59;
	xor.b32  	%r68, %r64, %r60;
	xor.b32  	%r69, %r65, %r61;
	ld.global.nc.u64 	%rd57, [%rd79];
	cvta.to.global.u64 	%rd58, %rd57;
	add.s64 	%rd59, %rd58, %rd52;
	ld.global.nc.v4.u32 	{%r70, %r71, %r72, %r73}, [%rd59];
	xor.b32  	%r74, %r70, %r66;
	xor.b32  	%r75, %r71, %r67;
	xor.b32  	%r76, %r72, %r68;
	xor.b32  	%r77, %r73, %r69;
	ld.global.nc.u64 	%rd60, [%rd79+8];
	cvta.to.global.u64 	%rd61, %rd60;
	add.s64 	%rd62, %rd61, %rd52;
	ld.global.nc.v4.u32 	{%r78, %r79, %r80, %r81}, [%rd62];
	xor.b32  	%r108, %r78, %r74;
	xor.b32  	%r109, %r79, %r75;
	xor.b32  	%r110, %r80, %r76;
	xor.b32  	%r111, %r81, %r77;
	add.s32 	%r94, %r94, 4;
	add.s64 	%rd79, %rd79, 32;
	setp.ne.s32 	%p10, %r94, 0;
	mov.u32 	%r103, %r2;
	@%p10 bra 	$L__BB3_5;
$L__BB3_6:
	setp.eq.s32 	%p11, %r1, 0;
	@%p11 bra 	$L__BB3_10;
	setp.eq.s32 	%p12, %r1, 1;
	mul.wide.u32 	%rd63, %r103, 8;
	add.s64 	%rd12, %rd1, %rd63;
	ld.global.nc.u64 	%rd64, [%rd12];
	cvta.to.global.u64 	%rd65, %rd64;
	shl.b64 	%rd66, %rd9, 4;
	add.s64 	%rd67, %rd65, %rd66;
	ld.global.nc.v4.u32 	{%r82, %r83, %r84, %r85}, [%rd67];
	xor.b32  	%r108, %r82, %r108;
	xor.b32  	%r109, %r83, %r109;
	xor.b32  	%r110, %r84, %r110;
	xor.b32  	%r111, %r85, %r111;
	@%p12 bra 	$L__BB3_10;
	setp.eq.s32 	%p13, %r1, 2;
	ld.global.nc.u64 	%rd68, [%rd12+8];
	cvta.to.global.u64 	%rd69, %rd68;
	add.s64 	%rd71, %rd69, %rd66;
	ld.global.nc.v4.u32 	{%r86, %r87, %r88, %r89}, [%rd71];
	xor.b32  	%r108, %r86, %r108;
	xor.b32  	%r109, %r87, %r109;
	xor.b32  	%r110, %r88, %r110;
	xor.b32  	%r111, %r89, %r111;
	@%p13 bra 	$L__BB3_10;
	ld.global.nc.u64 	%rd72, [%rd12+16];
	cvta.to.global.u64 	%rd73, %rd72;
	add.s64 	%rd75, %rd73, %rd66;
	ld.global.nc.v4.u32 	{%r90, %r91, %r92, %r93}, [%rd75];
	xor.b32  	%r108, %r90, %r108;
	xor.b32  	%r109, %r91, %r109;
	xor.b32  	%r110, %r92, %r110;
	xor.b32  	%r111, %r93, %r111;
$L__BB3_10:
	shl.b64 	%rd76, %rd9, 4;
	add.s64 	%rd77, %rd2, %rd76;
	st.global.v4.u32 	[%rd77], {%r108, %r109, %r110, %r111};
	add.s64 	%rd83, %rd83, %rd4;
	setp.lt.u64 	%p14, %rd83, %rd6;
	@%p14 bra 	$L__BB3_3;
	bra.uni 	$L__BB3_20;
$L__BB3_11:
	add.s64 	%rd32, %rd4, %rd83;
	max.u64 	%rd33, %rd6, %rd32;
	setp.lt.u64 	%p3, %rd32, %rd6;
	selp.u64 	%rd14, 1, 0, %p3;
	add.s64 	%rd34, %rd32, %rd14;
	sub.s64 	%rd15, %rd33, %rd34;
	and.b64  	%rd35, %rd15, -4294967296;
	setp.ne.s64 	%p4, %rd35, 0;
	@%p4 bra 	$L__BB3_13;
	cvt.u32.u64 	%r46, %rd4;
	cvt.u32.u64 	%r47, %rd15;
	div.u32 	%r48, %r47, %r46;
	cvt.u64.u32 	%rd80, %r48;
	bra.uni 	$L__BB3_14;
$L__BB3_13:
	div.u64 	%rd80, %rd15, %rd4;
$L__BB3_14:
	add.s64 	%rd19, %rd80, %rd14;
	and.b64  	%rd36, %rd19, 3;
	setp.eq.s64 	%p5, %rd36, 3;
	@%p5 bra 	$L__BB3_17;
	add.s64 	%rd38, %rd19, 1;
	and.b64  	%rd20, %rd38, 3;
	mov.b64 	%rd82, 0;
$L__BB3_16:
	.pragma "nounroll";
	add.s64 	%rd39, %rd83, %rd5;
	shl.b64 	%rd40, %rd39, 4;
	add.s64 	%rd41, %rd2, %rd40;
	mov.b32 	%r49, 0;
	st.global.v4.u32 	[%rd41], {%r49, %r49, %r49, %r49};
	add.s64 	%rd83, %rd83, %rd4;
	add.s64 	%rd82, %rd82, 1;
	setp.ne.s64 	%p6, %rd82, %rd20;
	@%p6 bra 	$L__BB3_16;
$L__BB3_17:
	setp.lt.u64 	%p7, %rd19, 3;
	@%p7 bra 	$L__BB3_20;
	shl.b64 	%rd45, %rd4, 4;
	shl.b64 	%rd49, %rd4, 2;
$L__BB3_19:
	add.s64 	%rd42, %rd83, %rd5;
	shl.b64 	%rd43, %rd42, 4;
	add.s64 	%rd44, %rd2, %rd43;
	mov.b32 	%r50, 0;
	st.global.v4.u32 	[%rd44], {%r50, %r50, %r50, %r50};
	add.s64 	%rd46, %rd44, %rd45;
	st.global.v4.u32 	[%rd46], {%r50, %r50, %r50, %r50};
	add.s64 	%rd47, %rd46, %rd45;
	st.global.v4.u32 	[%rd47], {%r50, %r50, %r50, %r50};
	add.s64 	%rd48, %rd47, %rd45;
	st.global.v4.u32 	[%rd48], {%r50, %r50, %r50, %r50};
	add.s64 	%rd83, %rd49, %rd83;
	setp.lt.u64 	%p8, %rd83, %rd6;
	@%p8 bra 	$L__BB3_19;
$L__BB3_20:
	ret;

}
	// .globl	_Z32xor_parity_kernel_warp_optimizedPPKhPhmi
.visible .entry _Z32xor_parity_kernel_warp_optimizedPPKhPhmi(
	.param .u64 .ptr .align 1 _Z32xor_parity_kernel_warp_optimizedPPKhPhmi_param_0,
	.param .u64 .ptr .align 1 _Z32xor_parity_kernel_warp_optimizedPPKhPhmi_param_1,
	.param .u64 _Z32xor_parity_kernel_warp_optimizedPPKhPhmi_param_2,
	.param .u32 _Z32xor_parity_kernel_warp_optimizedPPKhPhmi_param_3
)
{
	.reg .pred 	%p<24>;
	.reg .b32 	%r<223>;
	.reg .b64 	%rd<114>;

	ld.param.u64 	%rd30, [_Z32xor_parity_kernel_warp_optimizedPPKhPhmi_param_0];
	ld.param.u64 	%rd31, [_Z32xor_parity_kernel_warp_optimizedPPKhPhmi_param_1];
	ld.param.u64 	%rd32, [_Z32xor_parity_kernel_warp_optimizedPPKhPhmi_param_2];
	ld.param.u32 	%r59, [_Z32xor_parity_kernel_warp_optimizedPPKhPhmi_param_3];
	cvta.to.global.u64 	%rd1, %rd30;
	cvta.to.global.u64 	%rd2, %rd31;
	mov.u32 	%r60, %ctaid.x;
	mov.u32 	%r61, %ntid.x;
	mov.u32 	%r62, %tid.x;
	mad.lo.s32 	%r63, %r60, %r61, %r62;
	cvt.u64.u32 	%rd3, %r63;
	shr.u64 	%rd112, %rd3, 5;
	mov.u32 	%r64, %nctaid.x;
	mul.lo.s32 	%r65, %r64, %r61;
	shr.u32 	%r66, %r65, 5;
	cvt.u64.u32 	%rd5, %r66;
	shr.u64 	%rd6, %rd32, 4;
	setp.ge.u64 	%p1, %rd112, %rd6;
	@%p1 bra 	$L__BB4_35;
	and.b64  	%rd7, %rd3, 31;
	setp.lt.s32 	%p2, %r59, 1;
	@%p2 bra 	$L__BB4_17;
	and.b32  	%r1, %r59, 7;
	and.b32  	%r2, %r59, 2147483640;
	neg.s32 	%r3, %r2;
$L__BB4_3:
	setp.ne.s64 	%p14, %rd7, 0;
	@%p14 bra 	$L__BB4_16;
	setp.lt.u32 	%p15, %r59, 8;
	mov.b32 	%r205, 0;
	mov.u32 	%r222, %r205;
	mov.u32 	%r221, %r205;
	mov.u32 	%r220, %r205;
	mov.u32 	%r219, %r205;
	@%p15 bra 	$L__BB4_7;
	add.s64 	%rd108, %rd1, 32;
	mov.b32 	%r222, 0;
	mov.u32 	%r187, %r3;
	mov.u32 	%r221, %r222;
	mov.u32 	%r220, %r222;
	mov.u32 	%r219, %r222;
$L__BB4_6:
	.pragma "nounroll";
	ld.global.nc.u64 	%rd50, [%rd108+-32];
	cvta.to.global.u64 	%rd51, %rd50;
	shl.b64 	%rd52, %rd112, 4;
	add.s64 	%rd53, %rd51, %rd52;
	ld.global.nc.v4.u32 	{%r78, %r79, %r80, %r81}, [%rd53];
	xor.b32  	%r82, %r78, %r219;
	xor.b32  	%r83, %r79, %r220;
	xor.b32  	%r84, %r80, %r221;
	xor.b32  	%r85, %r81, %r222;
	ld.global.nc.u64 	%rd54, [%rd108+-24];
	cvta.to.global.u64 	%rd55, %rd54;
	add.s64 	%rd56, %rd55, %rd52;
	ld.global.nc.v4.u32 	{%r86, %r87, %r88, %r89}, [%rd56];
	xor.b32  	%r90, %r86, %r82;
	xor.b32  	%r91, %r87, %r83;
	xor.b32  	%r92, %r88, %r84;
	xor.b32  	%r93, %r89, %r85;
	ld.global.nc.u64 	%rd57, [%rd108+-16];
	cvta.to.global.u64 	%rd58, %rd57;
	add.s64 	%rd59, %rd58, %rd52;
	ld.global.nc.v4.u32 	{%r94, %r95, %r96, %r97}, [%rd59];
	xor.b32  	%r98, %r94, %r90;
	xor.b32  	%r99, %r95, %r91;
	xor.b32  	%r100, %r96, %r92;
	xor.b32  	%r101, %r97, %r93;
	ld.global.nc.u64 	%rd60, [%rd108+-8];
	cvta.to.global.u64 	%rd61, %rd60;
	add.s64 	%rd62, %rd61, %rd52;
	ld.global.nc.v4.u32 	{%r102, %r103, %r104, %r105}, [%rd62];
	xor.b32  	%r106, %r102, %r98;
	xor.b32  	%r107, %r103, %r99;
	xor.b32  	%r108, %r104, %r100;
	xor.b32  	%r109, %r105, %r101;
	ld.global.nc.u64 	%rd63, [%rd108];
	cvta.to.global.u64 	%rd64, %rd63;
	add.s64 	%rd65, %rd64, %rd52;
	ld.global.nc.v4.u32 	{%r110, %r111, %r112, %r113}, [%rd65];
	xor.b32  	%r114, %r110, %r106;
	xor.b32  	%r115, %r111, %r107;
	xor.b32  	%r116, %r112, %r108;
	xor.b32  	%r117, %r113, %r109;
	ld.global.nc.u64 	%rd66, [%rd108+8];
	cvta.to.global.u64 	%rd67, %rd66;
	add.s64 	%rd68, %rd67, %rd52;
	ld.global.nc.v4.u32 	{%r118, %r119, %r120, %r121}, [%rd68];
	xor.b32  	%r122, %r118, %r114;
	xor.b32  	%r123, %r119, %r115;
	xor.b32  	%r124, %r120, %r116;
	xor.b32  	%r125, %r121, %r117;
	ld.global.nc.u64 	%rd69, [%rd108+16];
	cvta.to.global.u64 	%rd70, %rd69;
	add.s64 	%rd71, %rd70, %rd52;
	ld.global.nc.v4.u32 	{%r126, %r127, %r128, %r129}, [%rd71];
	xor.b32  	%r130, %r126, %r122;
	xor.b32  	%r131, %r127, %r123;
	xor.b32  	%r132, %r128, %r124;
	xor.b32  	%r133, %r129, %r125;
	ld.global.nc.u64 	%rd72, [%rd108+24];
	cvta.to.global.u64 	%rd73, %rd72;
	add.s64 	%rd74, %rd73, %rd52;
	ld.global.nc.v4.u32 	{%r134, %r135, %r136, %r137}, [%rd74];
	xor.b32  	%r219, %r134, %r130;
	xor.b32  	%r220, %r135, %r131;
	xor.b32  	%r221, %r136, %r132;
	xor.b32  	%r222, %r137, %r133;
	add.s32 	%r187, %r187, 8;
	add.s64 	%rd108, %rd108, 64;
	setp.ne.s32 	%p16, %r187, 0;
	mov.u32 	%r205, %r2;
	@%p16 bra 	$L__BB4_6;
$L__BB4_7:
	setp.eq.s32 	%p17, %r1, 0;
	@%p17 bra 	$L__BB4_15;
	add.s32 	%r139, %r1, -1;
	setp.lt.u32 	%p18, %r139, 3;
	@%p18 bra 	$L__BB4_10;
	mul.wide.u32 	%rd75, %r205, 8;
	add.s64 	%rd76, %rd1, %rd75;
	ld.global.nc.u64 	%rd77, [%rd76];
	cvta.to.global.u64 	%rd78, %rd77;
	shl.b64 	%rd79, %rd112, 4;
	add.s64 	%rd80, %rd78, %rd79;
	ld.global.nc.v4.u32 	{%r140, %r141, %r142, %r143}, [%rd80];
	ld.global.nc.u64 	%rd81, [%rd76+8];
	cvta.to.global.u64 	%rd82, %rd81;
	add.s64 	%rd83, %rd82, %rd79;
	ld.global.nc.v4.u32 	{%r144, %r145, %r146, %r147}, [%rd83];
	xor.b32  	%r148, %r140, %r144;
	xor.b32  	%r149, %r141, %r145;
	xor.b32  	%r150, %r142, %r146;
	xor.b32  	%r151, %r143, %r147;
	ld.global.nc.u64 	%rd84, [%rd76+16];
	cvta.to.global.u64 	%rd85, %rd84;
	add.s64 	%rd86, %rd85, %rd79;
	ld.global.nc.v4.u32 	{%r152, %r153, %r154, %r155}, [%rd86];
	xor.b32  	%r156, %r148, %r152;
	xor.b32  	%r157, %r149, %r153;
	xor.b32  	%r158, %r150, %r154;
	xor.b32  	%r159, %r151, %r155;
	ld.global.nc.u64 	%rd87, [%rd76+24];
	cvta.to.global.u64 	%rd88, %rd87;
	add.s64 	%rd89, %rd88, %rd79;
	ld.global.nc.v4.u32 	{%r160, %r161, %r162, %r163}, [%rd89];
	xor.b32  	%r164, %r156, %r160;
	xor.b32  	%r219, %r164, %r219;
	xor.b32  	%r165, %r157, %r161;
	xor.b32  	%r220, %r165, %r220;
	xor.b32  	%r166, %r158, %r162;
	xor.b32  	%r221, %r166, %r221;
	xor.b32  	%r167, %r159, %r163;
	xor.b32  	%r222, %r167, %r222;
	add.s32 	%r205, %r205, 4;
$L__BB4_10:
	and.b32  	%r169, %r59, 3;
	setp.eq.s32 	%p19, %r169, 0;
	@%p19 bra 	$L__BB4_15;
	setp.eq.s32 	%p20, %r169, 1;
	@%p20 bra 	$L__BB4_13;
	mul.wide.u32 	%rd90, %r205, 8;
	add.s64 	%rd91, %rd1, %rd90;
	ld.global.nc.u64 	%rd92, [%rd91];
	cvta.to.global.u64 	%rd93, %rd92;
	shl.b64 	%rd94, %rd112, 4;
	add.s64 	%rd95, %rd93, %rd94;
	ld.global.nc.v4.u32 	{%r170, %r171, %r172, %r173}, [%rd95];
	ld.global.nc.u64 	%rd96, [%rd91+8];
	cvta.to.global.u64 	%rd97, %rd96;
	add.s64 	%rd98, %rd97, %rd94;
	ld.global.nc.v4.u32 	{%r174, %r175, %r176, %r177}, [%rd98];
	xor.b32  	%r178, %r170, %r174;
	xor.b32  	%r219, %r178, %r219;
	xor.b32  	%r179, %r171, %r175;
	xor.b32  	%r220, %r179, %r220;
	xor.b32  	%r180, %r172, %r176;
	xor.b32  	%r221, %r180, %r221;
	xor.b32  	%r181, %r173, %r177;
	xor.b32  	%r222, %r181, %r222;
	add.s32 	%r205, %r205, 2;
$L__BB4_13:
	and.b32  	%r182, %r59, 1;
	setp.eq.b32 	%p21, %r182, 1;
	not.pred 	%p22, %p21;
	@%p22 bra 	$L__BB4_15;
	mul.wide.u32 	%rd99, %r205, 8;
	add.s64 	%rd100, %rd1, %rd99;
	ld.global.nc.u64 	%rd101, [%rd100];
	cvta.to.global.u64 	%rd102, %rd101;
	shl.b64 	%rd103, %rd112, 4;
	add.s64 	%rd104, %rd102, %rd103;
	ld.global.nc.v4.u32 	{%r183, %r184, %r185, %r186}, [%rd104];
	xor.b32  	%r219, %r183, %r219;
	xor.b32  	%r220, %r184, %r220;
	xor.b32  	%r221, %r185, %r221;
	xor.b32  	%r222, %r186, %r222;
$L__BB4_15:
	shl.b64 	%rd105, %rd112, 4;
	add.s64 	%rd106, %rd2, %rd105;
	st.global.v4.u32 	[%rd106], {%r219, %r220, %r221, %r222};
$L__BB4_16:
	add.s64 	%rd112, %rd112, %rd5;
	setp.lt.u64 	%p23, %rd112, %rd6;
	@%p23 bra 	$L__BB4_3;
	bra.uni 	$L__BB4_35;
$L__BB4_17:
	add.s64 	%rd33, %rd112, %rd5;
	max.u64 	%rd34, %rd6, %rd33;
	setp.lt.u64 	%p3, %rd33, %rd6;
	selp.u64 	%rd13, 1, 0, %p3;
	add.s64 	%rd35, %rd33, %rd13;
	sub.s64 	%rd14, %rd34, %rd35;
	and.b64  	%rd36, %rd14, -4294967296;
	setp.ne.s64 	%p4, %rd36, 0;
	@%p4 bra 	$L__BB4_19;
	cvt.u32.u64 	%r67, %rd5;
	cvt.u32.u64 	%r68, %rd14;
	div.u32 	%r69, %r68, %r67;
	cvt.u64.u32 	%rd109, %r69;
	bra.uni 	$L__BB4_20;
$L__BB4_19:
	div.u64 	%rd109, %rd14, %rd5;
$L__BB4_20:
	add.s64 	%rd18, %rd109, %rd13;
	and.b64  	%rd37, %rd18, 3;
	setp.eq.s64 	%p5, %rd37, 3;
	@%p5 bra 	$L__BB4_25;
	add.s64 	%rd39, %rd18, 1;
	and.b64  	%rd19, %rd39, 3;
	mov.b64 	%rd111, 0;
$L__BB4_22:
	.pragma "nounroll";
	setp.ne.s64 	%p6, %rd7, 0;
	@%p6 bra 	$L__BB4_24;
	shl.b64 	%rd40, %rd112, 4;
	add.s64 	%rd41, %rd2, %rd40;
	mov.b32 	%r70, 0;
	st.global.v4.u32 	[%rd41], {%r70, %r70, %r70, %r70};
$L__BB4_24:
	add.s64 	%rd112, %rd112, %rd5;
	add.s64 	%rd111, %rd111, 1;
	setp.ne.s64 	%p7, %rd111, %rd19;
	@%p7 bra 	$L__BB4_22;
$L__BB4_25:
	setp.lt.u64 	%p8, %rd18, 3;
	@%p8 bra 	$L__BB4_35;
$L__BB4_26:
	setp.ne.s64 	%p9, %rd7, 0;
	@%p9 bra 	$L__BB4_28;
	shl.b64 	%rd42, %rd112, 4;
	add.s64 	%rd43, %rd2, %rd42;
	mov.b32 	%r71, 0;
	st.global.v4.u32 	[%rd43], {%r71, %r71, %r71, %r71};
$L__BB4_28:
	setp.ne.s64 	%p10, %rd7, 0;
	add.s64 	%rd26, %rd112, %rd5;
	@%p10 bra 	$L__BB4_30;
	shl.b64 	%rd44, %rd26, 4;
	add.s64 	%rd45, %rd2, %rd44;
	mov.b32 	%r72, 0;
	st.global.v4.u32 	[%rd45], {%r72, %r72, %r72, %r72};
$L__BB4_30:
	setp.ne.s64 	%p11, %rd7, 0;
	add.s64 	%rd27, %rd26, %rd5;
	@%p11 bra 	$L__BB4_32;
	shl.b64 	%rd46, %rd27, 4;
	add.s64 	%rd47, %rd2, %rd46;
	mov.b32 	%r73, 0;
	st.global.v4.u32 	[%rd47], {%r73, %r73, %r73, %r73};
$L__BB4_32:
	setp.ne.s64 	%p12, %rd7, 0;
	add.s64 	%rd28, %rd27, %rd5;
	@%p12 bra 	$L__BB4_34;
	shl.b64 	%rd48, %rd28, 4;
	add.s64 	%rd49, %rd2, %rd48;
	mov.b32 	%r74, 0;
	st.global.v4.u32 	[%rd49], {%r74, %r74, %r74, %r74};
$L__BB4_34:
	add.s64 	%rd112, %rd28, %rd5;
	setp.lt.u64 	%p13, %rd112, %rd6;
	@%p13 bra 	$L__BB4_26;
$L__BB4_35:
	ret;

}


// ===== COMPILED SASS (sm_100) =====

	.target	sm_100

	.elftype	@"ET_EXEC"


//--------------------- .note.nv.tkinfo           --------------------------
	.section	.note.nv.tkinfo,"",@"SHT_NOTE"
	.sectionflags	@"SHF_NOTE_NV_TKINFO"
	.tkinfo
        /*0018*/ 	.word	0x00000002
        /*0030*/ 	.string	""
        /*0030*/ 	.string	"ptxas"
        /*0030*/ 	.string	"Cuda compilation tools, release 13.0, V13.0.88"
        /*0030*/ 	.string	"Build cuda_13.0.r13.0/compiler.36424714_0"
        /*0030*/ 	.string	"-arch sm_100 -m 64 "



//--------------------- .note.nv.cuinfo           --------------------------
	.section	.note.nv.cuinfo,"",@"SHT_NOTE"
	.sectionflags	@"SHF_NOTE_NV_CUINFO"
        /*0018*/ 	.short	0x0002
        /*001a*/ 	.short	0x0064
        /*001c*/ 	.short	0x0082
	.zero		2


//--------------------- .nv.info                  --------------------------
	.section	.nv.info,"",@"SHT_CUDA_INFO"
	.align	4


	//----- nvinfo : EIATTR_REGCOUNT
	.align		4
        /*0000*/ 	.byte	0x04, 0x2f
        /*0002*/ 	.short	(.L_1 - .L_0)
	.align		4
.L_0:
        /*0004*/ 	.word	index@(_Z28xor_parity_kernel_vectorizedPPKhPhmi)
        /*0008*/ 	.word	0x00000020


	//----- nvinfo : EIATTR_FRAME_SIZE
	.align		4
.L_1:
        /*000c*/ 	.byte	0x04, 0x11
        /*000e*/ 	.short	(.L_3 - .L_2)
	.align		4
.L_2:
        /*0010*/ 	.word	index@($__internal_3_$__cuda_sm20_div_u64)
        /*0014*/ 	.word	0x00000000


	//----- nvinfo : EIATTR_FRAME_SIZE
	.align		4
.L_3:
        /*0018*/ 	.byte	0x04, 0x11
        /*001a*/ 	.short	(.L_5 - .L_4)
	.align		4
.L_4:
        /*001c*/ 	.word	index@(_Z28xor_parity_kernel_vectorizedPPKhPhmi)
        /*0020*/ 	.word	0x00000000


	//----- nvinfo : EIATTR_REGCOUNT
	.align		4
.L_5:
        /*0024*/ 	.byte	0x04, 0x2f
        /*0026*/ 	.short	(.L_7 - .L_6)
	.align		4
.L_6:
        /*0028*/ 	.word	index@(_Z24xor_parity_kernel_sharedPPKhPhmi)
        /*002c*/ 	.word	0x00000022


	//----- nvinfo : EIATTR_FRAME_SIZE
	.align		4
.L_7:
        /*0030*/ 	.byte	0x04, 0x11
        /*0032*/ 	.short	(.L_9 - .L_8)
	.align		4
.L_8:
        /*0034*/ 	.word	index@(_Z24xor_parity_kernel_sharedPPKhPhmi)
        /*0038*/ 	.word	0x00000000


	//----- nvinfo : EIATTR_REGCOUNT
	.align		4
.L_9:
        /*003c*/ 	.byte	0x04, 0x2f
        /*003e*/ 	.short	(.L_11 - .L_10)
	.align		4
.L_10:
        /*0040*/ 	.word	index@(_Z24xor_parity_update_kernelPKhPhS0_S0_m)
        /*0044*/ 	.word	0x00000028


	//----- nvinfo : EIATTR_FRAME_SIZE
	.align		4
.L_11:
        /*0048*/ 	.byte	0x04, 0x11
        /*004a*/ 	.short	(.L_13 - .L_12)
	.align		4
.L_12:
        /*004c*/ 	.word	index@($__internal_2_$__cuda_sm20_div_u64)
        /*0050*/ 	.word	0x00000000


	//----- nvinfo : EIATTR_FRAME_SIZE
	.align		4
.L_13:
        /*0054*/ 	.byte	0x04, 0x11
        /*0056*/ 	.short	(.L_15 - .L_14)
	.align		4
.L_14:
        /*0058*/ 	.word	index@(_Z24xor_parity_update_kernelPKhPhS0_S0_m)
        /*005c*/ 	.word	0x00000000


	//----- nvinfo : EIATTR_REGCOUNT
	.align		4
.L_15:
        /*0060*/ 	.byte	0x04, 0x2f
        /*0062*/ 	.short	(.L_17 - .L_16)
	.align		4
.L_16:
        /*0064*/ 	.word	index@(_Z24xor_parity_kernel_streamPPKhPhmimm)
        /*0068*/ 	.word	0x00000022


	//----- nvinfo : EIATTR_FRAME_SIZE
	.align		4
.L_17:
        /*006c*/ 	.byte	0x04, 0x11
        /*006e*/ 	.short	(.L_19 - .L_18)
	.align		4
.L_18:
        /*0070*/ 	.word	index@($__internal_1_$__cuda_sm20_div_u64)
        /*0074*/ 	.word	0x00000000


	//----- nvinfo : EIATTR_FRAME_SIZE
	.align		4
.L_19:
        /*0078*/ 	.byte	0x04, 0x11
        /*007a*/ 	.short	(.L_21 - .L_20)
	.align		4
.L_20:
        /*007c*/ 	.word	index@(_Z24xor_parity_kernel_streamPPKhPhmimm)
        /*0080*/ 	.word	0x00000000


	//----- nvinfo : EIATTR_REGCOUNT
	.align		4
.L_21:
        /*0084*/ 	.byte	0x04, 0x2f
        /*0086*/ 	.short	(.L_23 - .L_22)
	.align		4
.L_22:
        /*0088*/ 	.word	index@(_Z32xor_parity_kernel_warp_optimizedPPKhPhmi)
        /*008c*/ 	.word	0x00000020


	//----- nvinfo : EIATTR_FRAME_SIZE
	.align		4
.L_23:
        /*0090*/ 	.byte	0x04, 0x11
        /*0092*/ 	.short	(.L_25 - .L_24)
	.align		4
.L_24:
        /*0094*/ 	.word	index@($__internal_0_$__cuda_sm20_div_u64)
        /*0098*/ 	.word	0x00000000


	//----- nvinfo : EIATTR_FRAME_SIZE
	.align		4
.L_25:
        /*009c*/ 	.byte	0x04, 0x11
        /*009e*/ 	.short	(.L_27 - .L_26)
	.align		4
.L_26:
        /*00a0*/ 	.word	index@(_Z32xor_parity_kernel_warp_optimizedPPKhPhmi)
        /*00a4*/ 	.word	0x00000000


	//----- nvinfo : EIATTR_MIN_STACK_SIZE
	.align		4
.L_27:
        /*00a8*/ 	.byte	0x04, 0x12
        /*00aa*/ 	.short	(.L_29 - .L_28)
	.align		4
.L_28:
        /*00ac*/ 	.word	index@(_Z32xor_parity_kernel_warp_optimizedPPKhPhmi)
        /*00b0*/ 	.word	0x00000000


	//----- nvinfo : EIATTR_MIN_STACK_SIZE
	.align		4
.L_29:
        /*00b4*/ 	.byte	0x04, 0x12
        /*00b6*/ 	.short	(.L_31 - .L_30)
	.align		4
.L_30:
        /*00b8*/ 	.word	index@(_Z24xor_parity_kernel_streamPPKhPhmimm)
        /*00bc*/ 	.word	0x00000000


	//----- nvinfo : EIATTR_MIN_STACK_SIZE
	.align		4
.L_31:
        /*00c0*/ 	.byte	0x04, 0x12
        /*00c2*/ 	.short	(.L_33 - .L_32)
	.align		4
.L_32:
        /*00c4*/ 	.word	index@(_Z24xor_parity_update_kernelPKhPhS0_S0_m)
        /*00c8*/ 	.word	0x00000000


	//----- nvinfo : EIATTR_MIN_STACK_SIZE
	.align		4
.L_33:
        /*00cc*/ 	.byte	0x04, 0x12
        /*00ce*/ 	.short	(.L_35 - .L_34)
	.align		4
.L_34:
        /*00d0*/ 	.word	index@(_Z24xor_parity_kernel_sharedPPKhPhmi)
        /*00d4*/ 	.word	0x00000000


	//----- nvinfo : EIATTR_MIN_STACK_SIZE
	.align		4
.L_35:
        /*00d8*/ 	.byte	0x04, 0x12
        /*00da*/ 	.short	(.L_37 - .L_36)
	.align		4
.L_36:
        /*00dc*/ 	.word	index@(_Z28xor_parity_kernel_vectorizedPPKhPhmi)
        /*00e0*/ 	.word	0x00000000
.L_37:


//--------------------- .nv.compat                --------------------------
	.section	.nv.compat,"",@"SHT_CUDA_COMPAT_INFO"
	.align	4
        /*0000*/ 	.byte	0x02, 0x09, 0x00, 0x00, 0x02, 0x02, 0x01, 0x00, 0x02, 0x05, 0x05, 0x00, 0x03, 0x07, 0x01, 0x01
        /*0010*/ 	.byte	0x02, 0x03, 0x00, 0x00, 0x02, 0x06, 0x01, 0x00, 0x04, 0x0b, 0x08, 0x00, 0x09, 0x00, 0x00, 0x00
        /*0020*/ 	.byte	0x00, 0x00, 0x00, 0x00


//--------------------- .nv.info._Z32xor_parity_kernel_warp_optimizedPPKhPhmi --------------------------
	.section	.nv.info._Z32xor_parity_kernel_warp_optimizedPPKhPhmi,"",@"SHT_CUDA_INFO"
	.sectionflags	@""
	.align	4


	//----- nvinfo : EIATTR_CUDA_API_VERSION
	.align		4
        /*0000*/ 	.byte	0x04, 0x37
        /*0002*/ 	.short	(.L_39 - .L_38)
.L_38:
        /*0004*/ 	.word	0x00000082


	//----- nvinfo : EIATTR_KPARAM_INFO
	.align		4
.L_39:
        /*0008*/ 	.byte	0x04, 0x17
        /*000a*/ 	.short	(.L_41 - .L_40)
.L_40:
        /*000c*/ 	.word	0x00000000
        /*0010*/ 	.short	0x0003
        /*0012*/ 	.short	0x0018
        /*0014*/ 	.byte	0x00, 0xf0, 0x11, 0x00


	//----- nvinfo : EIATTR_KPARAM_INFO
	.align		4
.L_41:
        /*0018*/ 	.byte	0x04, 0x17
        /*001a*/ 	.short	(.L_43 - .L_42)
.L_42:
        /*001c*/ 	.word	0x00000000
        /*0020*/ 	.short	0x0002
        /*0022*/ 	.short	0x0010
        /*0024*/ 	.byte	0x00, 0xf0, 0x21, 0x00


	//----- nvinfo : EIATTR_KPARAM_INFO
	.align		4
.L_43:
        /*0028*/ 	.byte	0x04, 0x17
        /*002a*/ 	.short	(.L_45 - .L_44)
.L_44:
        /*002c*/ 	.word	0x00000000
        /*0030*/ 	.short	0x0001
        /*0032*/ 	.short	0x0008
        /*0034*/ 	.byte	0x00, 0xf5, 0x21, 0x00


	//----- nvinfo : EIATTR_KPARAM_INFO
	.align		4
.L_45:
        /*0038*/ 	.byte	0x04, 0x17
        /*003a*/ 	.short	(.L_47 - .L_46)
.L_46:
        /*003c*/ 	.word	0x00000000
        /*0040*/ 	.short	0x0000
        /*0042*/ 	.short	0x0000
        /*0044*/ 	.byte	0x00, 0xf5, 0x21, 0x00


	//----- nvinfo : EIATTR_SPARSE_MMA_MASK
	.align		4
.L_47:
        /*0048*/ 	.byte	0x03, 0x50
        /*004a*/ 	.short	0x0000


	//----- nvinfo : EIATTR_MAXREG_COUNT
	.align		4
        /*004c*/ 	.byte	0x03, 0x1b
        /*004e*/ 	.short	0x00ff


	//----- nvinfo : EIATTR_MERCURY_ISA_VERSION
	.align		4
        /*0050*/ 	.byte	0x03, 0x5f
        /*0052*/ 	.short	0x0101


	//----- nvinfo : EIATTR_VRC_CTA_INIT_COUNT
	.align		4
        /*0054*/ 	.byte	0x02, 0x4a
	.zero		1
	.zero		1


	//----- nvinfo : EIATTR_EXIT_INSTR_OFFSETS
	.align		4
        /*0058*/ 	.byte	0x04, 0x1c
        /*005a*/ 	.short	(.L_49 - .L_48)


	//   ....[0]....
.L_48:
        /*005c*/ 	.word	0x000000e0


	//   ....[1]....
        /*0060*/ 	.word	0x00000bf0


	//   ....[2]....
        /*0064*/ 	.word	0x00001020


	//   ....[3]....
        /*0068*/ 	.word	0x00001250


	//----- nvinfo : EIATTR_CRS_STACK_SIZE
	.align		4
.L_49:
        /*006c*/ 	.byte	0x04, 0x1e
        /*006e*/ 	.short	(.L_51 - .L_50)
.L_50:
        /*0070*/ 	.word	0x00000000


	//----- nvinfo : EIATTR_CBANK_PARAM_SIZE
	.align		4
.L_51:
        /*0074*/ 	.byte	0x03, 0x19
        /*0076*/ 	.short	0x001c


	//----- nvinfo : EIATTR_PARAM_CBANK
	.align		4
        /*0078*/ 	.byte	0x04, 0x0a
        /*007a*/ 	.short	(.L_53 - .L_52)
	.align		4
.L_52:
        /*007c*/ 	.word	index@(.nv.constant0._Z32xor_parity_kernel_warp_optimizedPPKhPhmi)
        /*0080*/ 	.short	0x0380
        /*0082*/ 	.short	0x001c


	//----- nvinfo : EIATTR_SW_WAR
	.align		4
.L_53:
        /*0084*/ 	.byte	0x04, 0x36
        /*0086*/ 	.short	(.L_55 - .L_54)
.L_54:
        /*0088*/ 	.word	0x00000008
.L_55:


//--------------------- .nv.info._Z24xor_parity_kernel_streamPPKhPhmimm --------------------------
	.section	.nv.info._Z24xor_parity_kernel_streamPPKhPhmimm,"",@"SHT_CUDA_INFO"
	.sectionflags	@""
	.align	4


	//----- nvinfo : EIATTR_CUDA_API_VERSION
	.align		4
        /*0000*/ 	.byte	0x04, 0x37
        /*0002*/ 	.short	(.L_57 - .L_56)
.L_56:
        /*0004*/ 	.word	0x00000082


	//----- nvinfo : EIATTR_KPARAM_INFO
	.align		4
.L_57:
        /*0008*/ 	.byte	0x04, 0x17
        /*000a*/ 	.short	(.L_59 - .L_58)
.L_58:
        /*000c*/ 	.word	0x00000000
        /*0010*/ 	.short	0x0005
        /*0012*/ 	.short	0x0028
        /*0014*/ 	.byte	0x00, 0xf0, 0x21, 0x00


	//----- nvinfo : EIATTR_KPARAM_INFO
	.align		4
.L_59:
        /*0018*/ 	.byte	0x04, 0x17
        /*001a*/ 	.short	(.L_61 - .L_60)
.L_60:
        /*001c*/ 	.word	0x00000000
        /*0020*/ 	.short	0x0004
        /*0022*/ 	.short	0x0020
        /*0024*/ 	.byte	0x00, 0xf0, 0x21, 0x00


	//----- nvinfo : EIATTR_KPARAM_INFO
	.align		4
.L_61:
        /*0028*/ 	.byte	0x04, 0x17
        /*002a*/ 	.short	(.L_63 - .L_62)
.L_62:
        /*002c*/ 	.word	0x00000000
        /*0030*/ 	.short	0x0003
        /*0032*/ 	.short	0x0018
        /*0034*/ 	.byte	0x00, 0xf0, 0x11, 0x00


	//----- nvinfo : EIATTR_KPARAM_INFO
	.align		4
.L_63:
        /*0038*/ 	.byte	0x04, 0x17
        /*003a*/ 	.short	(.L_65 - .L_64)
.L_64:
        /*003c*/ 	.word	0x00000000
        /*0040*/ 	.short	0x0002
        /*0042*/ 	.short	0x0010
        /*0044*/ 	.byte	0x00, 0xf0, 0x21, 0x00


	//----- nvinfo : EIATTR_KPARAM_INFO
	.align		4
.L_65:
        /*0048*/ 	.byte	0x04, 0x17
        /*004a*/ 	.short	(.L_67 - .L_66)
.L_66:
        /*004c*/ 	.word	0x00000000
        /*0050*/ 	.short	0x0001
        /*0052*/ 	.short	0x0008
        /*0054*/ 	.byte	0x00, 0xf5, 0x21, 0x00


	//----- nvinfo : EIATTR_KPARAM_INFO
	.align		4
.L_67:
        /*0058*/ 	.byte	0x04, 0x17
        /*005a*/ 	.short	(.L_69 - .L_68)
.L_68:
        /*005c*/ 	.word	0x00000000
        /*0060*/ 	.short	0x0000
        /*0062*/ 	.short	0x0000
        /*0064*/ 	.byte	0x00, 0xf5, 0x21, 0x00


	//----- nvinfo : EIATTR_SPARSE_MMA_MASK
	.align		4
.L_69:
        /*0068*/ 	.byte	0x03, 0x50
        /*006a*/ 	.short	0x0000


	//----- nvinfo : EIATTR_MAXREG_COUNT
	.align		4
        /*006c*/ 	.byte	0x03, 0x1b
        /*006e*/ 	.short	0x00ff


	//----- nvinfo : EIATTR_MERCURY_ISA_VERSION
	.align		4
        /*0070*/ 	.byte	0x03, 0x5f
        /*0072*/ 	.short	0x0101


	//----- nvinfo : EIATTR_VRC_CTA_INIT_COUNT
	.align		4
        /*0074*/ 	.byte	0x02, 0x4a
	.zero		1
	.zero		1


	//----- nvinfo : EIATTR_EXIT_INSTR_OFFSETS
	.align		4
        /*0078*/ 	.byte	0x04, 0x1c
        /*007a*/ 	.short	(.L_71 - .L_70)


	//   ....[0]....
.L_70:
        /*007c*/ 	.word	0x000000c0


	//   ....[1]....
        /*0080*/ 	.word	0x00000710


	//   ....[2]....
        /*0084*/ 	.word	0x00000b30


	//   ....[3]....
        /*0088*/ 	.word	0x00000ca0


	//----- nvinfo : EIATTR_CRS_STACK_SIZE
	.align		4
.L_71:
        /*008c*/ 	.byte	0x04, 0x1e
        /*008e*/ 	.short	(.L_73 - .L_72)
.L_72:
        /*0090*/ 	.word	0x00000000


	//----- nvinfo : EIATTR_CBANK_PARAM_SIZE
	.align		4
.L_73:
        /*0094*/ 	.byte	0x03, 0x19
        /*0096*/ 	.short	0x0030


	//----- nvinfo : EIATTR_PARAM_CBANK
	.align		4
        /*0098*/ 	.byte	0x04, 0x0a
        /*009a*/ 	.short	(.L_75 - .L_74)
	.align		4
.L_74:
        /*009c*/ 	.word	index@(.nv.constant0._Z24xor_parity_kernel_streamPPKhPhmimm)
        /*00a0*/ 	.short	0x0380
        /*00a2*/ 	.short	0x0030


	//----- nvinfo : EIATTR_SW_WAR
	.align		4
.L_75:
        /*00a4*/ 	.byte	0x04, 0x36
        /*00a6*/ 	.short	(.L_77 - .L_76)
.L_76:
        /*00a8*/ 	.word	0x00000008
.L_77:


//--------------------- .nv.info._Z24xor_parity_update_kernelPKhPhS0_S0_m --------------------------
	.section	.nv.info._Z24xor_parity_update_kernelPKhPhS0_S0_m,"",@"SHT_CUDA_INFO"
	.sectionflags	@""
	.align	4


	//----- nvinfo : EIATTR_CUDA_API_VERSION
	.align		4
        /*0000*/ 	.byte	0x04, 0x37
        /*0002*/ 	.short	(.L_79 - .L_78)
.L_78:
        /*0004*/ 	.word	0x00000082


	//----- nvinfo : EIATTR_KPARAM_INFO
	.align		4
.L_79:
        /*0008*/ 	.byte	0x04, 0x17
        /*000a*/ 	.short	(.L_81 - .L_80)
.L_80:
        /*000c*/ 	.word	0x00000000
        /*0010*/ 	.short	0x0004
        /*0012*/ 	.short	0x0020
        /*0014*/ 	.byte	0x00, 0xf0, 0x21, 0x00


	//----- nvinfo : EIATTR_KPARAM_INFO
	.align		4
.L_81:
        /*0018*/ 	.byte	0x04, 0x17
        /*001a*/ 	.short	(.L_83 - .L_82)
.L_82:
        /*001c*/ 	.word	0x00000000
        /*0020*/ 	.short	0x0003
        /*0022*/ 	.short	0x0018
        /*0024*/ 	.byte	0x00, 0xf5, 0x21, 0x00


	//----- nvinfo : EIATTR_KPARAM_INFO
	.align		4
.L_83:
        /*0028*/ 	.byte	0x04, 0x17
        /*002a*/ 	.short	(.L_85 - .L_84)
.L_84:
        /*002c*/ 	.word	0x00000000
        /*0030*/ 	.short	0x0002
        /*0032*/ 	.short	0x0010
        /*0034*/ 	.byte	0x00, 0xf5, 0x21, 0x00


	//----- nvinfo : EIATTR_KPARAM_INFO
	.align		4
.L_85:
        /*0038*/ 	.byte	0x04, 0x17
        /*003a*/ 	.short	(.L_87 - .L_86)
.L_86:
        /*003c*/ 	.word	0x00000000
        /*0040*/ 	.short	0x0001
        /*0042*/ 	.short	0x0008
        /*0044*/ 	.byte	0x00, 0xf5, 0x21, 0x00


	//----- nvinfo : EIATTR_KPARAM_INFO
	.align		4
.L_87:
        /*0048*/ 	.byte	0x04, 0x17
        /*004a*/ 	.short	(.L_89 - .L_88)
.L_88:
        /*004c*/ 	.word	0x00000000
        /*0050*/ 	.short	0x0000
        /*0052*/ 	.short	0x0000
        /*0054*/ 	.byte	0x00, 0xf5, 0x21, 0x00


	//----- nvinfo : EIATTR_SPARSE_MMA_MASK
	.align		4
.L_89:
        /*0058*/ 	.byte	0x03, 0x50
        /*005a*/ 	.short	0x0000


	//----- nvinfo : EIATTR_MAXREG_COUNT
	.align		4
        /*005c*/ 	.byte	0x03, 0x1b
        /*005e*/ 	.short	0x00ff


	//----- nvinfo : EIATTR_MERCURY_ISA_VERSION
	.align		4
        /*0060*/ 	.byte	0x03, 0x5f
        /*0062*/ 	.short	0x0101


	//----- nvinfo : EIATTR_VRC_CTA_INIT_COUNT
	.align		4
        /*0064*/ 	.byte	0x02, 0x4a
	.zero		1
	.zero		1


	//----- nvinfo : EIATTR_EXIT_INSTR_OFFSETS
	.align		4
        /*0068*/ 	.byte	0x04, 0x1c
        /*006a*/ 	.short	(.L_91 - .L_90)


	//   ....[0]....
.L_90:
        /*006c*/ 	.word	0x000000e0


	//   ....[1]....
        /*0070*/ 	.word	0x00000640


	//   ....[2]....
        /*0074*/ 	.word	0x00000b40


	//----- nvinfo : EIATTR_CRS_STACK_SIZE
	.align		4
.L_91:
        /*0078*/ 	.byte	0x04, 0x1e
        /*007a*/ 	.short	(.L_93 - .L_92)
.L_92:
        /*007c*/ 	.word	0x00000000


	//----- nvinfo : EIATTR_CBANK_PARAM_SIZE
	.align		4
.L_93:
        /*0080*/ 	.byte	0x03, 0x19
        /*0082*/ 	.short	0x0028


	//----- nvinfo : EIATTR_PARAM_CBANK
	.align		4
        /*0084*/ 	.byte	0x04, 0x0a
        /*0086*/ 	.short	(.L_95 - .L_94)
	.align		4
.L_94:
        /*0088*/ 	.word	index@(.nv.constant0._Z24xor_parity_update_kernelPKhPhS0_S0_m)
        /*008c*/ 	.short	0x0380
        /*008e*/ 	.short	0x0028


	//----- nvinfo : EIATTR_SW_WAR
	.align		4
.L_95:
        /*0090*/ 	.byte	0x04, 0x36
        /*0092*/ 	.short	(.L_97 - .L_96)
.L_96:
        /*0094*/ 	.word	0x00000008
.L_97:


//--------------------- .nv.info._Z24xor_parity_kernel_sharedPPKhPhmi --------------------------
	.section	.nv.info._Z24xor_parity_kernel_sharedPPKhPhmi,"",@"SHT_CUDA_INFO"
	.sectionflags	@""
	.align	4


	//----- nvinfo : EIATTR_CUDA_API_VERSION
	.align		4
        /*0000*/ 	.byte	0x04, 0x37
        /*0002*/ 	.short	(.L_99 - .L_98)
.L_98:
        /*0004*/ 	.word	0x00000082


	//----- nvinfo : EIATTR_KPARAM_INFO
	.align		4
.L_99:
        /*0008*/ 	.byte	0x04, 0x17
        /*000a*/ 	.short	(.L_101 - .L_100)
.L_100:
        /*000c*/ 	.word	0x00000000
        /*0010*/ 	.short	0x0003
        /*0012*/ 	.short	0x0018
        /*0014*/ 	.byte	0x00, 0xf0, 0x11, 0x00


	//----- nvinfo : EIATTR_KPARAM_INFO
	.align		4
.L_101:
        /*0018*/ 	.byte	0x04, 0x17
        /*001a*/ 	.short	(.L_103 - .L_102)
.L_102:
        /*001c*/ 	.word	0x00000000
        /*0020*/ 	.short	0x0002
        /*0022*/ 	.short	0x0010
        /*0024*/ 	.byte	0x00, 0xf0, 0x21, 0x00


	//----- nvinfo : EIATTR_KPARAM_INFO
	.align		4
.L_103:
        /*0028*/ 	.byte	0x04, 0x17
        /*002a*/ 	.short	(.L_105 - .L_104)
.L_104:
        /*002c*/ 	.word	0x00000000
        /*0030*/ 	.short	0x0001
        /*0032*/ 	.short	0x0008
        /*0034*/ 	.byte	0x00, 0xf5, 0x21, 0x00


	//----- nvinfo : EIATTR_KPARAM_INFO
	.align		4
.L_105:
        /*0038*/ 	.byte	0x04, 0x17
        /*003a*/ 	.short	(.L_107 - .L_106)
.L_106:
        /*003c*/ 	.word	0x00000000
        /*0040*/ 	.short	0x0000
        /*0042*/ 	.short	0x0000
        /*0044*/ 	.byte	0x00, 0xf5, 0x21, 0x00


	//----- nvinfo : EIATTR_SPARSE_MMA_MASK
	.align		4
.L_107:
        /*0048*/ 	.byte	0x03, 0x50
        /*004a*/ 	.short	0x0000


	//----- nvinfo : EIATTR_MAXREG_COUNT
	.align		4
        /*004c*/ 	.byte	0x03, 0x1b
        /*004e*/ 	.short	0x00ff


	//----- nvinfo : EIATTR_NUM_BARRIERS
	.align		4
        /*0050*/ 	.byte	0x02, 0x4c
        /*0052*/ 	.byte	0x01
	.zero		1


	//----- nvinfo : EIATTR_MERCURY_ISA_VERSION
	.align		4
        /*0054*/ 	.byte	0x03, 0x5f
        /*0056*/ 	.short	0x0101


	//----- nvinfo : EIATTR_VRC_CTA_INIT_COUNT
	.align		4
        /*0058*/ 	.byte	0x02, 0x4a
	.zero		1
	.zero		1


	//----- nvinfo : EIATTR_EXIT_INSTR_OFFSETS
	.align		4
        /*005c*/ 	.byte	0x04, 0x1c
        /*005e*/ 	.short	(.L_109 - .L_108)


	//   ....[0]....
.L_108:
        /*0060*/ 	.word	0x00000090


	//   ....[1]....
        /*0064*/ 	.word	0x00000aa0


	//----- nvinfo : EIATTR_CRS_STACK_SIZE
	.align		4
.L_109:
        /*0068*/ 	.byte	0x04, 0x1e
        /*006a*/ 	.short	(.L_111 - .L_110)
.L_110:
        /*006c*/ 	.word	0x00000000


	//----- nvinfo : EIATTR_CBANK_PARAM_SIZE
	.align		4
.L_111:
        /*0070*/ 	.byte	0x03, 0x19
        /*0072*/ 	.short	0x001c


	//----- nvinfo : EIATTR_PARAM_CBANK
	.align		4
        /*0074*/ 	.byte	0x04, 0x0a
        /*0076*/ 	.short	(.L_113 - .L_112)
	.align		4
.L_112:
        /*0078*/ 	.word	index@(.nv.constant0._Z24xor_parity_kernel_sharedPPKhPhmi)
        /*007c*/ 	.short	0x0380
        /*007e*/ 	.short	0x001c


	//----- nvinfo : EIATTR_SW_WAR
	.align		4
.L_113:
        /*0080*/ 	.byte	0x04, 0x36
        /*0082*/ 	.short	(.L_115 - .L_114)
.L_114:
        /*0084*/ 	.word	0x00000008
.L_115:


//--------------------- .nv.info._Z28xor_parity_kernel_vectorizedPPKhPhmi --------------------------
	.section	.nv.info._Z28xor_parity_kernel_vectorizedPPKhPhmi,"",@"SHT_CUDA_INFO"
	.sectionflags	@""
	.align	4


	//----- nvinfo : EIATTR_CUDA_API_VERSION
	.align		4
        /*0000*/ 	.byte	0x04, 0x37
        /*0002*/ 	.short	(.L_117 - .L_116)
.L_116:
        /*0004*/ 	.word	0x00000082


	//----- nvinfo : EIATTR_KPARAM_INFO
	.align		4
.L_117:
        /*0008*/ 	.byte	0x04, 0x17
        /*000a*/ 	.short	(.L_119 - .L_118)
.L_118:
        /*000c*/ 	.word	0x00000000
        /*0010*/ 	.short	0x0003
        /*0012*/ 	.short	0x0018
        /*0014*/ 	.byte	0x00, 0xf0, 0x11, 0x00


	//----- nvinfo : EIATTR_KPARAM_INFO
	.align		4
.L_119:
        /*0018*/ 	.byte	0x04, 0x17
        /*001a*/ 	.short	(.L_121 - .L_120)
.L_120:
        /*001c*/ 	.word	0x00000000
        /*0020*/ 	.short	0x0002
        /*0022*/ 	.short	0x0010
        /*0024*/ 	.byte	0x00, 0xf0, 0x21, 0x00


	//----- nvinfo : EIATTR_KPARAM_INFO
	.align		4
.L_121:
        /*0028*/ 	.byte	0x04, 0x17
        /*002a*/ 	.short	(.L_123 - .L_122)
.L_122:
        /*002c*/ 	.word	0x00000000
        /*0030*/ 	.short	0x0001
        /*0032*/ 	.short	0x0008
        /*0034*/ 	.byte	0x00, 0xf5, 0x21, 0x00


	//----- nvinfo : EIATTR_KPARAM_INFO
	.align		4
.L_123:
        /*0038*/ 	.byte	0x04, 0x17
        /*003a*/ 	.short	(.L_125 - .L_124)
.L_124:
        /*003c*/ 	.word	0x00000000
        /*0040*/ 	.short	0x0000
        /*0042*/ 	.short	0x0000
        /*0044*/ 	.byte	0x00, 0xf5, 0x21, 0x00


	//----- nvinfo : EIATTR_SPARSE_MMA_MASK
	.align		4
.L_125:
        /*0048*/ 	.byte	0x03, 0x50
        /*004a*/ 	.short	0x0000


	//----- nvinfo : EIATTR_MAXREG_COUNT
	.align		4
        /*004c*/ 	.byte	0x03, 0x1b
        /*004e*/ 	.short	0x00ff


	//----- nvinfo : EIATTR_MERCURY_ISA_VERSION
	.align		4
        /*0050*/ 	.byte	0x03, 0x5f
        /*0052*/ 	.short	0x0101


	//----- nvinfo : EIATTR_VRC_CTA_INIT_COUNT
	.align		4
        /*0054*/ 	.byte	0x02, 0x4a
	.zero		1
	.zero		1


	//----- nvinfo : EIATTR_EXIT_INSTR_OFFSETS
	.align		4
        /*0058*/ 	.byte	0x04, 0x1c
        /*005a*/ 	.short	(.L_127 - .L_126)


	//   ....[0]....
.L_126:
        /*005c*/ 	.word	0x000000c0


	//   ....[1]....
        /*0060*/ 	.word	0x000006d0


	//   ....[2]....
        /*0064*/ 	.word	0x00000ad0


	//   ....[3]....
        /*0068*/ 	.word	0x00000c20


	//----- nvinfo : EIATTR_CRS_STACK_SIZE
	.align		4
.L_127:
        /*006c*/ 	.byte	0x04, 0x1e
        /*006e*/ 	.short	(.L_129 - .L_128)
.L_128:
        /*0070*/ 	.word	0x00000000


	//----- nvinfo : EIATTR_CBANK_PARAM_SIZE
	.align		4
.L_129:
        /*0074*/ 	.byte	0x03, 0x19
        /*0076*/ 	.short	0x001c


	//----- nvinfo : EIATTR_PARAM_CBANK
	.align		4
        /*0078*/ 	.byte	0x04, 0x0a
        /*007a*/ 	.short	(.L_131 - .L_130)
	.align		4
.L_130:
        /*007c*/ 	.word	index@(.nv.constant0._Z28xor_parity_kernel_vectorizedPPKhPhmi)
        /*0080*/ 	.short	0x0380
        /*0082*/ 	.short	0x001c


	//----- nvinfo : EIATTR_SW_WAR
	.align		4
.L_131:
        /*0084*/ 	.byte	0x04, 0x36
        /*0086*/ 	.short	(.L_133 - .L_132)
.L_132:
        /*0088*/ 	.word	0x00000008
.L_133:


//--------------------- .nv.callgraph             --------------------------
	.section	.nv.callgraph,"",@"SHT_CUDA_CALLGRAPH"
	.align	4
	.sectionentsize	8
	.align		4
        /*0000*/ 	.word	0x00000000
	.align		4
        /*0004*/ 	.word	0xffffffff
	.align		4
        /*0008*/ 	.word	0x00000000
	.align		4
        /*000c*/ 	.word	0xfffffffe
	.align		4
        /*0010*/ 	.word	0x00000000
	.align		4
        /*0014*/ 	.word	0xfffffffd
	.align		4
        /*0018*/ 	.word	0x00000000
	.align		4
        /*001c*/ 	.word	0xfffffffc


//--------------------- .text._Z32xor_parity_kernel_warp_optimizedPPKhPhmi --------------------------
	.section	.text._Z32xor_parity_kernel_warp_optimizedPPKhPhmi,"ax",@progbits
	.align	128
        .global         _Z32xor_parity_kernel_warp_optimizedPPKhPhmi
        .type           _Z32xor_parity_kernel_warp_optimizedPPKhPhmi,@function
        .size           _Z32xor_parity_kernel_warp_optimizedPPKhPhmi,(.L_x_59 - _Z32xor_parity_kernel_warp_optimizedPPKhPhmi)
        .other          _Z32xor_parity_kernel_warp_optimizedPPKhPhmi,@"STO_CUDA_ENTRY STV_DEFAULT"
_Z32xor_parity_kernel_warp_optimizedPPKhPhmi:
.text._Z32xor_parity_kernel_warp_optimizedPPKhPhmi:
[----:B------:R-:W-:Y:S01]  /*0000*/  LDC R1, c[0x0][0x37c] ;  /* 0x0000df00ff017b82 */ /* 0x000fe20000000800 */
[----:B------:R-:W0:Y:S01]  /*0010*/  S2R R2, SR_TID.X ;  /* 0x0000000000027919 */ /* 0x000e220000002100 */
[----:B------:R-:W1:Y:S06]  /*0020*/  LDCU UR4, c[0x0][0x360] ;  /* 0x00006c00ff0477ac */ /* 0x000e6c0008000800 */
[----:B------:R-:W0:Y:S01]  /*0030*/  S2UR UR5, SR_CTAID.X ;  /* 0x00000000000579c3 */ /* 0x000e220000002500 */
[----:B------:R-:W2:Y:S07]  /*0040*/  LDCU.64 UR12, c[0x0][0x390] ;  /* 0x00007200ff0c77ac */ /* 0x000eae0008000a00 */
[----:B------:R-:W0:Y:S01]  /*0050*/  LDC R3, c[0x0][0x360] ;  /* 0x0000d800ff037b82 */ /* 0x000e220000000800 */
[----:B--2---:R-:W-:-:S02]  /*0060*/  USHF.R.U64 UR12, UR12, 0x4, UR13 ;  /* 0x000000040c0c7899 */ /* 0x004fc4000800120d */
[----:B------:R-:W-:Y:S01]  /*0070*/  USHF.R.U32.HI UR13, URZ, 0x4, UR13 ;  /* 0x00000004ff0d7899 */ /* 0x000fe2000801160d */
[----:B0-----:R-:W-:Y:S01]  /*0080*/  IMAD R2, R3, UR5, R2 ;  /* 0x0000000503027c24 */ /* 0x001fe2000f8e0202 */
[----:B------:R-:W1:Y:S04]  /*0090*/  LDCU UR5, c[0x0][0x370] ;  /* 0x00006e00ff0577ac */ /* 0x000e680008000800 */
[----:B------:R-:W-:-:S04]  /*00a0*/  SHF.R.U64 R3, R2, 0x5, RZ ;  /* 0x0000000502037819 */ /* 0x000fc800000012ff */
[----:B------:R-:W-:-:S04]  /*00b0*/  ISETP.GE.U32.AND P0, PT, R3, UR12, PT ;  /* 0x0000000c03007c0c */ /* 0x000fc8000bf06070 */
[----:B------:R-:W-:Y:S01]  /*00c0*/  ISETP.GE.U32.AND.EX P0, PT, RZ, UR13, PT, P0 ;  /* 0x0000000dff007c0c */ /* 0x000fe2000bf06100 */
[----:B-1----:R-:W-:-:S12]  /*00d0*/  UIMAD UR4, UR4, UR5, URZ ;  /* 0x00000005040472a4 */ /* 0x002fd8000f8e02ff */
[----:B------:R-:W-:Y:S05]  /*00e0*/  @P0 EXIT ;  /* 0x000000000000094d */ /* 0x000fea0003800000 */
[----:B------:R-:W0:Y:S01]  /*00f0*/  LDCU UR11, c[0x0][0x398] ;  /* 0x00007300ff0b77ac */ /* 0x000e220008000800 */
[----:B------:R-:W-:Y:S01]  /*0100*/  LOP3.LUT R2, R2, 0x1f, RZ, 0xc0, !PT ;  /* 0x0000001f02027812 */ /* 0x000fe200078ec0ff */
[----:B------:R-:W-:Y:S01]  /*0110*/  IMAD.MOV.U32 R0, RZ, RZ, RZ ;  /* 0x000000ffff007224 */ /* 0x000fe200078e00ff */
[----:B------:R-:W1:Y:S01]  /*0120*/  LDCU.64 UR16, c[0x0][0x358] ;  /* 0x00006b00ff1077ac */ /* 0x000e620008000a00 */
[----:B------:R-:W-:Y:S02]  /*0130*/  USHF.R.U32.HI UR10, URZ, 0x5, UR4 ;  /* 0x00000005ff0a7899 */ /* 0x000fe40008011604 */
[----:B0-----:R-:W-:-:S09]  /*0140*/  UISETP.GE.AND UP0, UPT, UR11, 0x1, UPT ;  /* 0x000000010b00788c */ /* 0x001fd2000bf06270 */
[----:B-1----:R-:W-:Y:S05]  /*0150*/  BRA.U !UP0, `(.L_x_0) ;  /* 0x0000000908a87547 */ /* 0x002fea000b800000 */
[----:B------:R-:W-:Y:S02]  /*0160*/  ULOP3.LUT UR14, UR11, 0x7, URZ, 0xc0, !UPT ;  /* 0x000000070b0e7892 */ /* 0x000fe4000f8ec0ff */
[----:B------:R-:W-:-:S12]  /*0170*/  ULOP3.LUT UR11, UR11, 0x7ffffff8, URZ, 0xc0, !UPT ;  /* 0x7ffffff80b0b7892 */ /* 0x000fd8000f8ec0ff */
.L_x_7:
[----:B------:R-:W-:Y:S01]  /*0180*/  ISETP.NE.U32.AND P0, PT, R2, RZ, PT ;  /* 0x000000ff0200720c */ /* 0x000fe20003f05070 */
[----:B------:R-:W-:Y:S03]  /*0190*/  BSSY.RECONVERGENT B0, `(.L_x_1) ;  /* 0x00000a0000007945 */ /* 0x000fe60003800200 */
[----:B------:R-:W-:-:S13]  /*01a0*/  ISETP.NE.AND.EX P0, PT, RZ, RZ, PT, P0 ;  /* 0x000000ffff00720c */ /* 0x000fda0003f05300 */
[----:B0-----:R-:W-:Y:S05]  /*01b0*/  @P0 BRA `(.L_x_2) ;  /* 0x0000000800740947 */ /* 0x001fea0003800000 */
[----:B------:R-:W0:Y:S01]  /*01c0*/  LDCU UR8, c[0x0][0x398] ;  /* 0x00007300ff0877ac */ /* 0x000e220008000800 */
[----:B------:R-:W-:Y:S02]  /*01d0*/  CS2R R6, SRZ ;  /* 0x0000000000067805 */ /* 0x000fe4000001ff00 */
[----:B------:R-:W-:Y:S01]  /*01e0*/  CS2R R4, SRZ ;  /* 0x0000000000047805 */ /* 0x000fe2000001ff00 */
[----:B------:R-:W-:Y:S01]  /*01f0*/  UMOV UR4, URZ ;  /* 0x000000ff00047c82 */ /* 0x000fe20008000000 */
[----:B0-----:R-:W-:-:S09]  /*0200*/  UISETP.GE.U32.AND UP0, UPT, UR8, 0x8, UPT ;  /* 0x000000080800788c */ /* 0x001fd2000bf06070 */
[----:B------:R-:W-:Y:S05]  /*0210*/  BRA.U !UP0, `(.L_x_3) ;  /* 0x0000000508007547 */ /* 0x000fea000b800000 */
[----:B------:R-:W0:Y:S01]  /*0220*/  LDCU.64 UR4, c[0x0][0x380] ;  /* 0x00007000ff0477ac */ /* 0x000e220008000a00 */
[C---:B------:R-:W-:Y:S01]  /*0230*/  SHF.L.U64.HI R25, R3.reuse, 0x4, R0 ;  /* 0x0000000403197819 */ /* 0x040fe20000010200 */
[----:B------:R-:W-:Y:S01]  /*0240*/  IMAD.SHL.U32 R24, R3, 0x10, RZ ;  /* 0x0000001003187824 */ /* 0x000fe200078e00ff */
[----:B------:R-:W-:Y:S02]  /*0250*/  CS2R R6, SRZ ;  /* 0x0000000000067805 */ /* 0x000fe4000001ff00 */
[----:B------:R-:W-:Y:S01]  /*0260*/  CS2R R4, SRZ ;  /* 0x0000000000047805 */ /* 0x000fe2000001ff00 */
[----:B------:R-:W-:Y:S02]  /*0270*/  UIADD3 UR6, UPT, UPT, -UR11, URZ, URZ ;  /* 0x000000ff0b067290 */ /* 0x000fe4000fffe1ff */
[----:B0-----:R-:W-:-:S04]  /*0280*/  UIADD3 UR4, UP0, UPT, UR4, 0x20, URZ ;  /* 0x0000002004047890 */ /* 0x001fc8000ff1e0ff */
[----:B------:R-:W-:Y:S02]  /*0290*/  UIADD3.X UR5, UPT, UPT, URZ, UR5, URZ, UP0, !UPT ;  /* 0x00000005ff057290 */ /* 0x000fe400087fe4ff */
[----:B------:R-:W-:-:S04]  /*02a0*/  IMAD.U32 R26, RZ, RZ, UR4 ;  /* 0x00000004ff1a7e24 */ /* 0x000fc8000f8e00ff */
[----:B------:R-:W-:-:S07]  /*02b0*/  IMAD.U32 R27, RZ, RZ, UR5 ;  /* 0x00000005ff1b7e24 */ /* 0x000fce000f8e00ff */
.L_x_4:
[----:B------:R-:W2:Y:S04]  /*02c0*/  LDG.E.64.CONSTANT R8, desc[UR16][R26.64+-0x20] ;  /* 0xffffe0101a087981 */ /* 0x000ea8000c1e9b00 */
[----:B------:R-:W3:Y:S04]  /*02d0*/  LDG.E.64.CONSTANT R10, desc[UR16][R26.64+-0x18] ;  /* 0xffffe8101a0a7981 */ /* 0x000ee8000c1e9b00 */
[----:B------:R-:W4:Y:S04]  /*02e0*/  LDG.E.64.CONSTANT R16, desc[UR16][R26.64+-0x10] ;  /* 0xfffff0101a107981 */ /* 0x000f28000c1e9b00 */
[----:B------:R-:W5:Y:S01]  /*02f0*/  LDG.E.64.CONSTANT R18, desc[UR16][R26.64+-0x8] ;  /* 0xfffff8101a127981 */ /* 0x000f62000c1e9b00 */
[----:B--2---:R-:W-:-:S02]  /*0300*/  IADD3 R8, P0, PT, R8, R24, RZ ;  /* 0x0000001808087210 */ /* 0x004fc40007f1e0ff */
[----:B---3--:R-:W-:-:S03]  /*0310*/  IADD3 R12, P1, PT, R10, R24, RZ ;  /* 0x000000180a0c7210 */ /* 0x008fc60007f3e0ff */
[--C-:B------:R-:W-:Y:S02]  /*0320*/  IMAD.X R9, R9, 0x1, R25.reuse, P0 ;  /* 0x0000000109097824 */ /* 0x100fe400000e0619 */
[----:B------:R-:W-:-:S04]  /*0330*/  IMAD.X R13, R11, 0x1, R25, P1 ;  /* 0x000000010b0d7824 */ /* 0x000fc800008e0619 */
[----:B------:R-:W2:Y:S04]  /*0340*/  LDG.E.128.CONSTANT R8, desc[UR16][R8.64] ;  /* 0x0000001008087981 */ /* 0x000ea8000c1e9d00 */
[----:B------:R-:W2:Y:S01]  /*0350*/  LDG.E.128.CONSTANT R12, desc[UR16][R12.64] ;  /* 0x000000100c0c7981 */ /* 0x000ea2000c1e9d00 */
[-C--:B----4-:R-:W-:Y:S02]  /*0360*/  IADD3 R16, P0, PT, R16, R24.reuse, RZ ;  /* 0x0000001810107210 */ /* 0x090fe40007f1e0ff */
[----:B-----5:R-:W-:-:S03]  /*0370*/  IADD3 R20, P1, PT, R18, R24, RZ ;  /* 0x0000001812147210 */ /* 0x020fc60007f3e0ff */
[--C-:B------:R-:W-:Y:S02]  /*0380*/  IMAD.X R17, R17, 0x1, R25.reuse, P0 ;  /* 0x0000000111117824 */ /* 0x100fe400000e0619 */
[----:B------:R-:W-:-:S04]  /*0390*/  IMAD.X R21, R19, 0x1, R25, P1 ;  /* 0x0000000113157824 */ /* 0x000fc800008e0619 */
[----:B------:R-:W3:Y:S04]  /*03a0*/  LDG.E.128.CONSTANT R16, desc[UR16][R16.64] ;  /* 0x0000001010107981 */ /* 0x000ee8000c1e9d00 */
[----:B------:R-:W3:Y:S01]  /*03b0*/  LDG.E.128.CONSTANT R20, desc[UR16][R20.64] ;  /* 0x0000001014147981 */ /* 0x000ee2000c1e9d00 */
[----:B--2---:R-:W-:Y:S02]  /*03c0*/  LOP3.LUT R29, R12, R8, R4, 0x96, !PT ;  /* 0x000000080c1d7212 */ /* 0x004fe400078e9604 */
[----:B------:R-:W-:Y:S02]  /*03d0*/  LOP3.LUT R4, R13, R9, R5, 0x96, !PT ;  /* 0x000000090d047212 */ /* 0x000fe400078e9605 */
[----:B------:R-:W2:Y:S04]  /*03e0*/  LDG.E.64.CONSTANT R12, desc[UR16][R26.64+0x8] ;  /* 0x000008101a0c7981 */ /* 0x000ea8000c1e9b00 */
[----:B------:R-:W4:Y:S01]  /*03f0*/  LDG.E.64.CONSTANT R8, desc[UR16][R26.64] ;  /* 0x000000101a087981 */ /* 0x000f22000c1e9b00 */
[----:B------:R-:W-:-:S02]  /*0400*/  LOP3.LUT R5, R14, R10, R6, 0x96, !PT ;  /* 0x0000000a0e057212 */ /* 0x000fc400078e9606 */
[----:B------:R-:W-:Y:S02]  /*0410*/  LOP3.LUT R14, R15, R11, R7, 0x96, !PT ;  /* 0x0000000b0f0e7212 */ /* 0x000fe400078e9607 */
[----:B---3--:R-:W-:Y:S02]  /*0420*/  LOP3.LUT R15, R20, R16, R29, 0x96, !PT ;  /* 0x00000010140f7212 */ /* 0x008fe400078e961d */
[----:B------:R-:W3:Y:S01]  /*0430*/  LDG.E.64.CONSTANT R28, desc[UR16][R26.64+0x10] ;  /* 0x000010101a1c7981 */ /* 0x000ee2000c1e9b00 */
[----:B------:R-:W-:Y:S02]  /*0440*/  LOP3.LUT R20, R21, R17, R4, 0x96, !PT ;  /* 0x0000001115147212 */ /* 0x000fe400078e9604 */
[----:B------:R-:W-:Y:S02]  /*0450*/  LOP3.LUT R21, R22, R18, R5, 0x96, !PT ;  /* 0x0000001216157212 */ /* 0x000fe400078e9605 */
[-C--:B--2---:R-:W-:Y:S02]  /*0460*/  IADD3 R6, P1, PT, R12, R24.reuse, RZ ;  /* 0x000000180c067210 */ /* 0x084fe40007f3e0ff */
[----:B----4-:R-:W-:-:S03]  /*0470*/  IADD3 R8, P0, PT, R8, R24, RZ ;  /* 0x0000001808087210 */ /* 0x010fc60007f1e0ff */
[--C-:B------:R-:W-:Y:S02]  /*0480*/  IMAD.X R7, R13, 0x1, R25.reuse, P1 ;  /* 0x000000010d077824 */ /* 0x100fe400008e0619 */
[----:B------:R-:W2:Y:S01]  /*0490*/  LDG.E.64.CONSTANT R12, desc[UR16][R26.64+0x18] ;  /* 0x000018101a0c7981 */ /* 0x000ea2000c1e9b00 */
[----:B------:R-:W-:-:S03]  /*04a0*/  IMAD.X R9, R9, 0x1, R25, P0 ;  /* 0x0000000109097824 */ /* 0x000fc600000e0619 */
[----:B------:R-:W4:Y:S04]  /*04b0*/  LDG.E.128.CONSTANT R4, desc[UR16][R6.64] ;  /* 0x0000001006047981 */ /* 0x000f28000c1e9d00 */
[----:B------:R-:W4:Y:S01]  /*04c0*/  LDG.E.128.CONSTANT R8, desc[UR16][R8.64] ;  /* 0x0000001008087981 */ /* 0x000f22000c1e9d00 */
[----:B---3--:R-:W-:-:S05]  /*04d0*/  IADD3 R28, P0, PT, R28, R24, RZ ;  /* 0x000000181c1c7210 */ /* 0x008fca0007f1e0ff */
[----:B------:R-:W-:Y:S01]  /*04e0*/  IMAD.X R29, R29, 0x1, R25, P0 ;  /* 0x000000011d1d7824 */ /* 0x000fe200000e0619 */
[----:B------:R-:W-:Y:S02]  /*04f0*/  LOP3.LUT R22, R23, R19, R14, 0x96, !PT ;  /* 0x0000001317167212 */ /* 0x000fe400078e960e */
[----:B--2---:R-:W-:-:S05]  /*0500*/  IADD3 R16, P0, PT, R12, R24, RZ ;  /* 0x000000180c107210 */ /* 0x004fca0007f1e0ff */
[----:B------:R-:W-:Y:S01]  /*0510*/  IMAD.X R17, R13, 0x1, R25, P0 ;  /* 0x000000010d117824 */ /* 0x000fe200000e0619 */
[----:B----4-:R-:W-:Y:S02]  /*0520*/  LOP3.LUT R23, R4, R8, R15, 0x96, !PT ;  /* 0x0000000804177212 */ /* 0x010fe400078e960f */
[----:B------:R-:W2:Y:S04]  /*0530*/  LDG.E.128.CONSTANT R12, desc[UR16][R28.64] ;  /* 0x000000101c0c7981 */ /* 0x000ea8000c1e9d00 */
[----:B------:R-:W2:Y:S01]  /*0540*/  LDG.E.128.CONSTANT R16, desc[UR16][R16.64] ;  /* 0x0000001010107981 */ /* 0x000ea2000c1e9d00 */
[----:B------:R-:W-:-:S04]  /*0550*/  UIADD3 UR6, UPT, UPT, UR6, 0x8, URZ ;  /* 0x0000000806067890 */ /* 0x000fc8000fffe0ff */
[----:B------:R-:W-:Y:S01]  /*0560*/  UISETP.NE.AND UP0, UPT, UR6, URZ, UPT ;  /* 0x000000ff0600728c */ /* 0x000fe2000bf05270 */
[----:B------:R-:W-:Y:S02]  /*0570*/  IADD3 R26, P0, PT, R26, 0x40, RZ ;  /* 0x000000401a1a7810 */ /* 0x000fe40007f1e0ff */
[----:B------:R-:W-:Y:S02]  /*0580*/  LOP3.LUT R20, R5, R9, R20, 0x96, !PT ;  /* 0x0000000905147212 */ /* 0x000fe400078e9614 */
[----:B------:R-:W-:Y:S02]  /*0590*/  LOP3.LUT R21, R6, R10, R21, 0x96, !PT ;  /* 0x0000000a06157212 */ /* 0x000fe400078e9615 */
[----:B------:R-:W-:Y:S01]  /*05a0*/  LOP3.LUT R22, R7, R11, R22, 0x96, !PT ;  /* 0x0000000b07167212 */ /* 0x000fe200078e9616 */
[----:B------:R-:W-:Y:S01]  /*05b0*/  IMAD.X R27, RZ, RZ, R27, P0 ;  /* 0x000000ffff1b7224 */ /* 0x000fe200000e061b */
[----:B--2---:R-:W-:Y:S02]  /*05c0*/  LOP3.LUT R4, R16, R12, R23, 0x96, !PT ;  /* 0x0000000c10047212 */ /* 0x004fe400078e9617 */
[----:B------:R-:W-:-:S02]  /*05d0*/  LOP3.LUT R5, R17, R13, R20, 0x96, !PT ;  /* 0x0000000d11057212 */ /* 0x000fc400078e9614 */
[----:B------:R-:W-:Y:S02]  /*05e0*/  LOP3.LUT R6, R18, R14, R21, 0x96, !PT ;  /* 0x0000000e12067212 */ /* 0x000fe400078e9615 */
[----:B------:R-:W-:Y:S01]  /*05f0*/  LOP3.LUT R7, R19, R15, R22, 0x96, !PT ;  /* 0x0000000f13077212 */ /* 0x000fe200078e9616 */
[----:B------:R-:W-:Y:S06]  /*0600*/  BRA.U UP0, `(.L_x_4) ;  /* 0xfffffffd002c7547 */ /* 0x000fec000b83ffff */
[----:B------:R-:W-:-:S05]  /*0610*/  UMOV UR4, UR11 ;  /* 0x0000000b00047c82 */ /* 0x000fca0008000000 */
.L_x_3:
[----:B------:R-:W-:-:S09]  /*0620*/  UISETP.NE.AND UP0, UPT, UR14, URZ, UPT ;  /* 0x000000ff0e00728c */ /* 0x000fd2000bf05270 */
[----:B------:R-:W-:Y:S05]  /*0630*/  BRA.U !UP0, `(.L_x_5) ;  /* 0x0000000508447547 */ /* 0x000fea000b800000 */
[----:B------:R-:W-:Y:S02]  /*0640*/  UIADD3 UR5, UPT, UPT, UR14, -0x1, URZ ;  /* 0xffffffff0e057890 */ /* 0x000fe4000fffe0ff */
[----:B------:R-:W-:Y:S02]  /*0650*/  ULOP3.LUT UP1, UR9, UR8, 0x3, URZ, 0xc0, !UPT ;  /* 0x0000000308097892 */ /* 0x000fe4000f82c0ff */
[----:B------:R-:W-:-:S09]  /*0660*/  UISETP.GE.U32.AND UP0, UPT, UR5, 0x3, UPT ;  /* 0x000000030500788c */ /* 0x000fd2000bf06070 */
[----:B------:R-:W-:Y:S05]  /*0670*/  BRA.U !UP0, `(.L_x_6) ;  /* 0x0000000108987547 */ /* 0x000fea000b800000 */
[----:B------:R-:W0:Y:S02]  /*0680*/  LDCU.64 UR6, c[0x0][0x380] ;  /* 0x00007000ff0677ac */ /* 0x000e240008000a00 */
[----:B0-----:R-:W-:-:S06]  /*0690*/  UIMAD.WIDE.U32 UR6, UR4, 0x8, UR6 ;  /* 0x00000008040678a5 */ /* 0x001fcc000f8e0006 */
[----:B------:R-:W-:Y:S02]  /*06a0*/  IMAD.U32 R18, RZ, RZ, UR6 ;  /* 0x00000006ff127e24 */ /* 0x000fe4000f8e00ff */
[----:B------:R-:W-:Y:S02]  /*06b0*/  IMAD.U32 R19, RZ, RZ, UR7 ;  /* 0x00000007ff137e24 */ /* 0x000fe4000f8e00ff */
[----:B------:R-:W-:Y:S02]  /*06c0*/  IMAD.U32 R22, RZ, RZ, UR6 ;  /* 0x00000006ff167e24 */ /* 0x000fe4000f8e00ff */
[----:B------:R-:W-:Y:S01]  /*06d0*/  IMAD.U32 R23, RZ, RZ, UR7 ;  /* 0x00000007ff177e24 */ /* 0x000fe2000f8e00ff */
[----:B------:R-:W2:Y:S01]  /*06e0*/  LDG.E.64.CONSTANT R8, desc[UR16][R18.64] ;  /* 0x0000001012087981 */ /* 0x000ea2000c1e9b00 */
[----:B------:R-:W-:Y:S02]  /*06f0*/  IMAD.U32 R14, RZ, RZ, UR6 ;  /* 0x00000006ff0e7e24 */ /* 0x000fe4000f8e00ff */
[----:B------:R-:W-:Y:S01]  /*0700*/  IMAD.U32 R15, RZ, RZ, UR7 ;  /* 0x00000007ff0f7e24 */ /* 0x000fe2000f8e00ff */
[----:B------:R-:W3:Y:S01]  /*0710*/  LDG.E.64.CONSTANT R12, desc[UR16][R22.64+0x8] ;  /* 0x00000810160c7981 */ /* 0x000ee2000c1e9b00 */
[----:B------:R-:W-:-:S02]  /*0720*/  IMAD.U32 R10, RZ, RZ, UR6 ;  /* 0x00000006ff0a7e24 */ /* 0x000fc4000f8e00ff */
[----:B------:R-:W-:Y:S02]  /*0730*/  IMAD.U32 R11, RZ, RZ, UR7 ;  /* 0x00000007ff0b7e24 */ /* 0x000fe4000f8e00ff */
[----:B------:R-:W4:Y:S04]  /*0740*/  LDG.E.64.CONSTANT R14, desc[UR16][R14.64+0x10] ;  /* 0x000010100e0e7981 */ /* 0x000f28000c1e9b00 */
[----:B------:R-:W5:Y:S01]  /*0750*/  LDG.E.64.CONSTANT R10, desc[UR16][R10.64+0x18] ;  /* 0x000018100a0a7981 */ /* 0x000f62000c1e9b00 */
[C---:B------:R-:W-:Y:S01]  /*0760*/  IMAD.SHL.U32 R21, R3.reuse, 0x10, RZ ;  /* 0x0000001003157824 */ /* 0x040fe200078e00ff */
[C-C-:B------:R-:W-:Y:S02]  /*0770*/  SHF.L.U64.HI R17, R3.reuse, 0x4, R0.reuse ;  /* 0x0000000403117819 */ /* 0x140fe40000010200 */
[----:B------:R-:W-:-:S02]  /*0780*/  SHF.L.U64.HI R25, R3, 0x4, R0 ;  /* 0x0000000403197819 */ /* 0x000fc40000010200 */
[-C--:B--2---:R-:W-:Y:S02]  /*0790*/  IADD3 R8, P0, PT, R8, R21.reuse, RZ ;  /* 0x0000001508087210 */ /* 0x084fe40007f1e0ff */
[----:B---3--:R-:W-:-:S03]  /*07a0*/  IADD3 R12, P1, PT, R12, R21, RZ ;  /* 0x000000150c0c7210 */ /* 0x008fc60007f3e0ff */
[--C-:B------:R-:W-:Y:S01]  /*07b0*/  IMAD.X R9, R9, 0x1, R17.reuse, P0 ;  /* 0x0000000109097824 */ /* 0x100fe200000e0611 */
[-C--:B----4-:R-:W-:Y:S01]  /*07c0*/  IADD3 R16, P2, PT, R14, R21.reuse, RZ ;  /* 0x000000150e107210 */ /* 0x090fe20007f5e0ff */
[----:B------:R-:W-:Y:S01]  /*07d0*/  IMAD.X R13, R13, 0x1, R17, P1 ;  /* 0x000000010d0d7824 */ /* 0x000fe200008e0611 */
[----:B-----5:R-:W-:-:S03]  /*07e0*/  IADD3 R20, P0, PT, R10, R21, RZ ;  /* 0x000000150a147210 */ /* 0x020fc60007f1e0ff */
[--C-:B------:R-:W-:Y:S02]  /*07f0*/  IMAD.X R17, R15, 0x1, R25.reuse, P2 ;  /* 0x000000010f117824 */ /* 0x100fe400010e0619 */
[----:B------:R-:W2:Y:S01]  /*0800*/  LDG.E.128.CONSTANT R12, desc[UR16][R12.64] ;  /* 0x000000100c0c7981 */ /* 0x000ea2000c1e9d00 */
[----:B------:R-:W-:-:S03]  /*0810*/  IMAD.X R21, R11, 0x1, R25, P0 ;  /* 0x000000010b157824 */ /* 0x000fc600000e0619 */
[----:B------:R-:W2:Y:S04]  /*0820*/  LDG.E.128.CONSTANT R8, desc[UR16][R8.64] ;  /* 0x0000001008087981 */ /* 0x000ea8000c1e9d00 */
[----:B------:R-:W2:Y:S04]  /*0830*/  LDG.E.128.CONSTANT R16, desc[UR16][R16.64] ;  /* 0x0000001010107981 */ /* 0x000ea8000c1e9d00 */
[----:B------:R-:W3:Y:S01]  /*0840*/  LDG.E.128.CONSTANT R20, desc[UR16][R20.64] ;  /* 0x0000001014147981 */ /* 0x000ee2000c1e9d00 */
[----:B------:R-:W-:Y:S01]  /*0850*/  UIADD3 UR4, UPT, UPT, UR4, 0x4, URZ ;  /* 0x0000000404047890 */ /* 0x000fe2000fffe0ff */
[----:B--2---:R-:W-:-:S02]  /*0860*/  LOP3.LUT R27, R18, R10, R14, 0x96, !PT ;  /* 0x0000000a121b7212 */ /* 0x004fc400078e960e */
[----:B------:R-:W-:Y:S02]  /*0870*/  LOP3.LUT R25, R16, R8, R12, 0x96, !PT ;  /* 0x0000000810197212 */ /* 0x000fe400078e960c */
[----:B------:R-:W-:Y:S02]  /*0880*/  LOP3.LUT R24, R17, R9, R13, 0x96, !PT ;  /* 0x0000000911187212 */ /* 0x000fe400078e960d */
[----:B------:R-:W-:Y:S02]  /*0890*/  LOP3.LUT R10, R19, R11, R15, 0x96, !PT ;  /* 0x0000000b130a7212 */ /* 0x000fe400078e960f */
[----:B---3--:R-:W-:Y:S02]  /*08a0*/  LOP3.LUT R4, R4, R25, R20, 0x96, !PT ;  /* 0x0000001904047212 */ /* 0x008fe400078e9614 */
[----:B------:R-:W-:Y:S02]  /*08b0*/  LOP3.LUT R5, R5, R24, R21, 0x96, !PT ;  /* 0x0000001805057212 */ /* 0x000fe400078e9615 */
[----:B------:R-:W-:-:S02]  /*08c0*/  LOP3.LUT R6, R6, R27, R22, 0x96, !PT ;  /* 0x0000001b06067212 */ /* 0x000fc400078e9616 */
[----:B------:R-:W-:-:S07]  /*08d0*/  LOP3.LUT R7, R7, R10, R23, 0x96, !PT ;  /* 0x0000000a07077212 */ /* 0x000fce00078e9617 */
.L_x_6:
[----:B------:R-:W-:Y:S05]  /*08e0*/  BRA.U !UP1, `(.L_x_5) ;  /* 0x0000000109987547 */ /* 0x000fea000b800000 */
[----:B------:R-:W-:Y:S02]  /*08f0*/  UISETP.NE.AND UP0, UPT, UR9, 0x1, UPT ;  /* 0x000000010900788c */ /* 0x000fe4000bf05270 */
[----:B------:R-:W-:-:S04]  /*0900*/  ULOP3.LUT UR5, UR8, 0x1, URZ, 0xc0, !UPT ;  /* 0x0000000108057892 */ /* 0x000fc8000f8ec0ff */
[----:B------:R-:W-:Y:S01]  /*0910*/  UISETP.NE.U32.AND UP1, UPT, UR5, 0x1, UPT ;  /* 0x000000010500788c */ /* 0x000fe2000bf25070 */
[----:B------:R-:W-:-:S04]  /*0920*/  PLOP3.LUT P2, PT, PT, PT, UP0, 0x80, 0x8 ;  /* 0x000000000008781c */ /* 0x000fc80003f4f008 */
[----:B------:R-:W0:Y:S01]  /*0930*/  @UP0 LDCU.64 UR6, c[0x0][0x380] ;  /* 0x00007000ff0607ac */ /* 0x000e220008000a00 */
[----:B------:R-:W-:-:S05]  /*0940*/  PLOP3.LUT P3, PT, PT, PT, UP1, 0x80, 0x8 ;  /* 0x000000000008781c */ /* 0x000fca0003f6f018 */
[----:B------:R-:W1:Y:S01]  /*0950*/  @!UP1 LDCU.64 UR8, c[0x0][0x380] ;  /* 0x00007000ff0897ac */ /* 0x000e620008000a00 */
[----:B0-----:R-:W-:Y:S02]  /*0960*/  @UP0 UIMAD.WIDE.U32 UR6, UR4, 0x8, UR6 ;  /* 0x00000008040608a5 */ /* 0x001fe4000f8e0006 */
[----:B------:R-:W-:-:S04]  /*0970*/  @UP0 UIADD3 UR4, UPT, UPT, UR4, 0x2, URZ ;  /* 0x0000000204040890 */ /* 0x000fc8000fffe0ff */
[----:B------:R-:W-:Y:S01]  /*0980*/  IMAD.U32 R14, RZ, RZ, UR6 ;  /* 0x00000006ff0e7e24 */ /* 0x000fe2000f8e00ff */
[----:B-1----:R-:W-:Y:S01]  /*0990*/  @!UP1 UIMAD.WIDE.U32 UR4, UR4, 0x8, UR8 ;  /* 0x00000008040498a5 */ /* 0x002fe2000f8e0008 */
[----:B------:R-:W-:Y:S02]  /*09a0*/  IMAD.U32 R15, RZ, RZ, UR7 ;  /* 0x00000007ff0f7e24 */ /* 0x000fe4000f8e00ff */
[----:B------:R-:W-:Y:S02]  /*09b0*/  IMAD.U32 R20, RZ, RZ, UR6 ;  /* 0x00000006ff147e24 */ /* 0x000fe4000f8e00ff */
[----:B------:R-:W-:Y:S01]  /*09c0*/  IMAD.U32 R21, RZ, RZ, UR7 ;  /* 0x00000007ff157e24 */ /* 0x000fe2000f8e00ff */
[----:B------:R-:W2:Y:S01]  /*09d0*/  @P2 LDG.E.64.CONSTANT R10, desc[UR16][R14.64] ;  /* 0x000000100e0a2981 */ /* 0x000ea2000c1e9b00 */
[----:B------:R-:W-:Y:S02]  /*09e0*/  IMAD.U32 R18, RZ, RZ, UR4 ;  /* 0x00000004ff127e24 */ /* 0x000fe4000f8e00ff */
[----:B------:R-:W-:Y:S01]  /*09f0*/  IMAD.U32 R19, RZ, RZ, UR5 ;  /* 0x00000005ff137e24 */ /* 0x000fe2000f8e00ff */
[----:B------:R-:W3:Y:S04]  /*0a00*/  @P2 LDG.E.64.CONSTANT R12, desc[UR16][R20.64+0x8] ;  /* 0x00000810140c2981 */ /* 0x000ee8000c1e9b00 */
[----:B------:R-:W4:Y:S01]  /*0a10*/  @!P3 LDG.E.64.CONSTANT R8, desc[UR16][R18.64] ;  /* 0x000000101208b981 */ /* 0x000f22000c1e9b00 */
[C---:B------:R-:W-:Y:S01]  /*0a20*/  @P2 IMAD.SHL.U32 R23, R3.reuse, 0x10, RZ ;  /* 0x0000001003172824 */ /* 0x040fe200078e00ff */
[----:B------:R-:W-:-:S04]  /*0a30*/  @P2 SHF.L.U64.HI R17, R3, 0x4, R0 ;  /* 0x0000000403112819 */ /* 0x000fc80000010200 */
[-C--:B--2---:R-:W-:Y:S02]  /*0a40*/  @P2 IADD3 R10, P0, PT, R10, R23.reuse, RZ ;  /* 0x000000170a0a2210 */ /* 0x084fe40007f1e0ff */
[----:B---3--:R-:W-:-:S03]  /*0a50*/  @P2 IADD3 R12, P1, PT, R12, R23, RZ ;  /* 0x000000170c0c2210 */ /* 0x008fc60007f3e0ff */
[--C-:B------:R-:W-:Y:S01]  /*0a60*/  @P2 IMAD.X R11, R11, 0x1, R17.reuse, P0 ;  /* 0x000000010b0b2824 */ /* 0x100fe200000e0611 */
[----:B----4-:R-:W-:Y:S01]  /*0a70*/  @!P3 LEA R16, P0, R3, R8, 0x4 ;  /* 0x000000080310b211 */ /* 0x010fe200078020ff */
[----:B------:R-:W-:-:S03]  /*0a80*/  @P2 IMAD.X R13, R13, 0x1, R17, P1 ;  /* 0x000000010d0d2824 */ /* 0x000fc600008e0611 */
[----:B------:R-:W-:Y:S02]  /*0a90*/  @!P3 LEA.HI.X R17, R3, R9, R0, 0x4, P0 ;  /* 0x000000090311b211 */ /* 0x000fe400000f2400 */
[----:B------:R-:W2:Y:S04]  /*0aa0*/  @P2 LDG.E.128.CONSTANT R8, desc[UR16][R10.64] ;  /* 0x000000100a082981 */ /* 0x000ea8000c1e9d00 */
[----:B------:R-:W2:Y:S04]  /*0ab0*/  @P2 LDG.E.128.CONSTANT R12, desc[UR16][R12.64] ;  /* 0x000000100c0c2981 */ /* 0x000ea8000c1e9d00 */
[----:B------:R-:W3:Y:S01]  /*0ac0*/  @!P3 LDG.E.128.CONSTANT R16, desc[UR16][R16.64] ;  /* 0x000000101010b981 */ /* 0x000ee2000c1e9d00 */
[----:B--2---:R-:W-:-:S02]  /*0ad0*/  @P2 LOP3.LUT R4, R4, R8, R12, 0x96, !PT ;  /* 0x0000000804042212 */ /* 0x004fc400078e960c */
[----:B------:R-:W-:Y:S02]  /*0ae0*/  @P2 LOP3.LUT R5, R5, R9, R13, 0x96, !PT ;  /* 0x0000000905052212 */ /* 0x000fe400078e960d */
[----:B------:R-:W-:Y:S02]  /*0af0*/  @P2 LOP3.LUT R6, R6, R10, R14, 0x96, !PT ;  /* 0x0000000a06062212 */ /* 0x000fe400078e960e */
[----:B------:R-:W-:Y:S02]  /*0b00*/  @P2 LOP3.LUT R7, R7, R11, R15, 0x96, !PT ;  /* 0x0000000b07072212 */ /* 0x000fe400078e960f */
[----:B---3--:R-:W-:Y:S02]  /*0b10*/  @!P3 LOP3.LUT R4, R16, R4, RZ, 0x3c, !PT ;  /* 0x000000041004b212 */ /* 0x008fe400078e3cff */
[----:B------:R-:W-:Y:S02]  /*0b20*/  @!P3 LOP3.LUT R5, R17, R5, RZ, 0x3c, !PT ;  /* 0x000000051105b212 */ /* 0x000fe400078e3cff */
[----:B------:R-:W-:-:S02]  /*0b30*/  @!P3 LOP3.LUT R6, R18, R6, RZ, 0x3c, !PT ;  /* 0x000000061206b212 */ /* 0x000fc400078e3cff */
[----:B------:R-:W-:-:S07]  /*0b40*/  @!P3 LOP3.LUT R7, R19, R7, RZ, 0x3c, !PT ;  /* 0x000000071307b212 */ /* 0x000fce00078e3cff */
.L_x_5:
[----:B------:R-:W0:Y:S02]  /*0b50*/  LDCU.64 UR4, c[0x0][0x388] ;  /* 0x00007100ff0477ac */ /* 0x000e240008000a00 */
[----:B0-----:R-:W-:-:S04]  /*0b60*/  LEA R8, P0, R3, UR4, 0x4 ;  /* 0x0000000403087c11 */ /* 0x001fc8000f8020ff */
[----:B------:R-:W-:-:S05]  /*0b70*/  LEA.HI.X R9, R3, UR5, R0, 0x4, P0 ;  /* 0x0000000503097c11 */ /* 0x000fca00080f2400 */
[----:B------:R0:W-:Y:S04]  /*0b80*/  STG.E.128 desc[UR16][R8.64], R4 ;  /* 0x0000000408007986 */ /* 0x0001e8000c101d10 */
.L_x_2:
[----:B------:R-:W-:Y:S05]  /*0b90*/  BSYNC.RECONVERGENT B0 ;  /* 0x0000000000007941 */ /* 0x000fea0003800200 */
.L_x_1:
[----:B------:R-:W-:-:S05]  /*0ba0*/  IADD3 R3, P0, PT, R3, UR10, RZ ;  /* 0x0000000a03037c10 */ /* 0x000fca000ff1e0ff */
[----:B------:R-:W-:Y:S01]  /*0bb0*/  IMAD.X R0, RZ, RZ, R0, P0 ;  /* 0x000000ffff007224 */ /* 0x000fe200000e0600 */
[----:B------:R-:W-:-:S04]  /*0bc0*/  ISETP.GE.U32.AND P0, PT, R3, UR12, PT ;  /* 0x0000000c03007c0c */ /* 0x000fc8000bf06070 */
[----:B------:R-:W-:-:S13]  /*0bd0*/  ISETP.GE.U32.AND.EX P0, PT, R0, UR13, PT, P0 ;  /* 0x0000000d00007c0c */ /* 0x000fda000bf06100 */
[----:B------:R-:W-:Y:S05]  /*0be0*/  @!P0 BRA `(.L_x_7) ;  /* 0xfffffff400648947 */ /* 0x000fea000383ffff */
[----:B------:R-:W-:Y:S05]  /*0bf0*/  EXIT ;  /* 0x000000000000794d */ /* 0x000fea0003800000 */
.L_x_0:
[----:B------:R-:W-:Y:S01]  /*0c00*/  IADD3 R6, P1, PT, R3, UR10, RZ ;  /* 0x0000000a03067c10 */ /* 0x000fe2000ff3e0ff */
[----:B------:R-:W-:Y:S01]  /*0c10*/  IMAD.U32 R5, RZ, RZ, UR13 ;  /* 0x0000000dff057e24 */ /* 0x000fe2000f8e00ff */
[----:B------:R-:W-:Y:S02]  /*0c20*/  BSSY.RECONVERGENT B0, `(.L_x_8) ;  /* 0x0000025000007945 */ /* 0x000fe40003800200 */
[C---:B------:R-:W-:Y:S01]  /*0c30*/  ISETP.GE.U32.AND P0, PT, R6.reuse, UR12, PT ;  /* 0x0000000c06007c0c */ /* 0x040fe2000bf06070 */
[----:B------:R-:W-:Y:S01]  /*0c40*/  IMAD.X R8, RZ, RZ, R0, P1 ;  /* 0x000000ffff087224 */ /* 0x000fe200008e0600 */
[----:B------:R-:W-:-:S04]  /*0c50*/  ISETP.LT.U32.AND P1, PT, R6, UR12, PT ;  /* 0x0000000c06007c0c */ /* 0x000fc8000bf21070 */
[----:B------:R-:W-:Y:S02]  /*0c60*/  ISETP.GE.U32.AND.EX P0, PT, R8, UR13, PT, P0 ;  /* 0x0000000d08007c0c */ /* 0x000fe4000bf06100 */
[----:B------:R-:W-:Y:S02]  /*0c70*/  ISETP.GT.U32.AND.EX P1, PT, R5, R8, PT, P1 ;  /* 0x000000080500720c */ /* 0x000fe40003f24110 */
[----:B------:R-:W-:Y:S02]  /*0c80*/  SEL R4, RZ, 0x1, P0 ;  /* 0x00000001ff047807 */ /* 0x000fe40000000000 */
[----:B------:R-:W-:Y:S02]  /*0c90*/  SEL R5, R6, UR12, !P1 ;  /* 0x0000000c06057c07 */ /* 0x000fe4000c800000 */
[----:B------:R-:W-:Y:S02]  /*0ca0*/  SEL R7, R8, UR13, !P1 ;  /* 0x0000000d08077c07 */ /* 0x000fe4000c800000 */
[----:B------:R-:W-:-:S04]  /*0cb0*/  IADD3 R5, P0, P1, R5, -R6, -R4 ;  /* 0x8000000605057210 */ /* 0x000fc8000791e804 */
[----:B------:R-:W-:-:S04]  /*0cc0*/  IADD3.X R7, PT, PT, R7, -0x1, ~R8, P0, P1 ;  /* 0xffffffff07077810 */ /* 0x000fc800007e2c08 */
[----:B------:R-:W-:-:S13]  /*0cd0*/  ISETP.NE.U32.AND P0, PT, R7, RZ, PT ;  /* 0x000000ff0700720c */ /* 0x000fda0003f05070 */
[----:B------:R-:W-:Y:S05]  /*0ce0*/  @P0 BRA `(.L_x_9) ;  /* 0x0000000000500947 */ /* 0x000fea0003800000 */
[----:B------:R-:W0:Y:S01]  /*0cf0*/  I2F.U32.RP R8, UR10 ;  /* 0x0000000a00087d06 */ /* 0x000e220008209000 */
[----:B------:R-:W-:Y:S01]  /*0d00*/  IMAD R9, RZ, RZ, -UR10 ;  /* 0x8000000aff097e24 */ /* 0x000fe2000f8e02ff */
[----:B------:R-:W-:-:S06]  /*0d10*/  ISETP.NE.U32.AND P2, PT, RZ, UR10, PT ;  /* 0x0000000aff007c0c */ /* 0x000fcc000bf45070 */
[----:B0-----:R-:W0:Y:S02]  /*0d20*/  MUFU.RCP R8, R8 ;  /* 0x0000000800087308 */ /* 0x001e240000001000 */
[----:B0-----:R-:W-:-:S06]  /*0d30*/  VIADD R6, R8, 0xffffffe ;  /* 0x0ffffffe08067836 */ /* 0x001fcc0000000000 */
[----:B------:R0:W1:Y:S02]  /*0d40*/  F2I.FTZ.U32.TRUNC.NTZ R7, R6 ;  /* 0x0000000600077305 */ /* 0x000064000021f000 */
[----:B0-----:R-:W-:Y:S02]  /*0d50*/  IMAD.MOV.U32 R6, RZ, RZ, RZ ;  /* 0x000000ffff067224 */ /* 0x001fe400078e00ff */
[----:B-1----:R-:W-:-:S04]  /*0d60*/  IMAD R9, R9, R7, RZ ;  /* 0x0000000709097224 */ /* 0x002fc800078e02ff */
[----:B------:R-:W-:-:S04]  /*0d70*/  IMAD.HI.U32 R10, R7, R9, R6 ;  /* 0x00000009070a7227 */ /* 0x000fc800078e0006 */
[----:B------:R-:W-:Y:S02]  /*0d80*/  IMAD.MOV.U32 R7, RZ, RZ, RZ ;  /* 0x000000ffff077224 */ /* 0x000fe400078e00ff */
[----:B------:R-:W-:-:S04]  /*0d90*/  IMAD.HI.U32 R6, R10, R5, RZ ;  /* 0x000000050a067227 */ /* 0x000fc800078e00ff */
[----:B------:R-:W-:-:S04]  /*0da0*/  IMAD.MOV R10, RZ, RZ, -R6 ;  /* 0x000000ffff0a7224 */ /* 0x000fc800078e0a06 */
[----:B------:R-:W-:-:S05]  /*0db0*/  IMAD R5, R10, UR10, R5 ;  /* 0x0000000a0a057c24 */ /* 0x000fca000f8e0205 */
[----:B------:R-:W-:-:S13]  /*0dc0*/  ISETP.GE.U32.AND P0, PT, R5, UR10, PT ;  /* 0x0000000a05007c0c */ /* 0x000fda000bf06070 */
[----:B------:R-:W-:Y:S02]  /*0dd0*/  @P0 VIADD R5, R5, -UR10 ;  /* 0x8000000a05050c36 */ /* 0x000fe40008000000 */
[----:B------:R-:W-:-:S03]  /*0de0*/  @P0 VIADD R6, R6, 0x1 ;  /* 0x0000000106060836 */ /* 0x000fc60000000000 */
[----:B------:R-:W-:-:S13]  /*0df0*/  ISETP.GE.U32.AND P1, PT, R5, UR10, PT ;  /* 0x0000000a05007c0c */ /* 0x000fda000bf26070 */
[----:B------:R-:W-:Y:S01]  /*0e00*/  @P1 VIADD R6, R6, 0x1 ;  /* 0x0000000106061836 */ /* 0x000fe20000000000 */
[----:B------:R-:W-:Y:S01]  /*0e10*/  @!P2 LOP3.LUT R6, RZ, UR10, RZ, 0x33, !PT ;  /* 0x0000000aff06ac12 */ /* 0x000fe2000f8e33ff */
[----:B------:R-:W-:Y:S06]  /*0e20*/  BRA `(.L_x_10) ;  /* 0x0000000000107947 */ /* 0x000fec0003800000 */
.L_x_9:
[----:B------:R-:W-:-:S07]  /*0e30*/  MOV R6, 0xe50 ;  /* 0x00000e5000067802 */ /* 0x000fce0000000f00 */
[----:B------:R-:W-:Y:S05]  /*0e40*/  CALL.REL.NOINC `($__internal_0_$__cuda_sm20_div_u64) ;  /* 0x0000000400047944 */ /* 0x000fea0003c00000 */
[----:B------:R-:W-:Y:S02]  /*0e50*/  IMAD.MOV.U32 R6, RZ, RZ, R5 ;  /* 0x000000ffff067224 */ /* 0x000fe400078e0005 */
[----:B------:R-:W-:-:S07]  /*0e60*/  IMAD.MOV.U32 R7, RZ, RZ, R8 ;  /* 0x000000ffff077224 */ /* 0x000fce00078e0008 */
.L_x_10:
[----:B------:R-:W-:Y:S05]  /*0e70*/  BSYNC.RECONVERGENT B0 ;  /* 0x0000000000007941 */ /* 0x000fea0003800200 */
.L_x_8:
[----:B------:R-:W-:Y:S01]  /*0e80*/  IADD3 R4, P0, PT, R6, R4, RZ ;  /* 0x0000000406047210 */ /* 0x000fe20007f1e0ff */
[----:B------:R-:W-:Y:S03]  /*0e90*/  BSSY.RECONVERGENT B0, `(.L_x_11) ;  /* 0x0000018000007945 */ /* 0x000fe60003800200 */
[C---:B------:R-:W-:Y:S01]  /*0ea0*/  LOP3.LUT R5, R4.reuse, 0x3, RZ, 0xc0, !PT ;  /* 0x0000000304057812 */ /* 0x040fe200078ec0ff */
[----:B------:R-:W-:Y:S01]  /*0eb0*/  IMAD.X R6, RZ, RZ, R7, P0 ;  /* 0x000000ffff067224 */ /* 0x000fe200000e0607 */
[----:B------:R-:W-:Y:S02]  /*0ec0*/  ISETP.GE.U32.AND P0, PT, R4, 0x3, PT ;  /* 0x000000030400780c */ /* 0x000fe40003f06070 */
[----:B------:R-:W-:Y:S02]  /*0ed0*/  ISETP.NE.U32.AND P1, PT, R5, 0x3, PT ;  /* 0x000000030500780c */ /* 0x000fe40003f25070 */
[----:B------:R-:W-:-:S02]  /*0ee0*/  ISETP.GE.U32.AND.EX P0, PT, R6, RZ, PT, P0 ;  /* 0x000000ff0600720c */ /* 0x000fc40003f06100 */
[----:B------:R-:W-:-:S13]  /*0ef0*/  ISETP.NE.AND.EX P1, PT, RZ, RZ, PT, P1 ;  /* 0x000000ffff00720c */ /* 0x000fda0003f25310 */
[----:B------:R-:W-:Y:S05]  /*0f00*/  @!P1 BRA `(.L_x_12) ;  /* 0x0000000000409947 */ /* 0x000fea0003800000 */
[----:B------:R-:W-:Y:S01]  /*0f10*/  VIADD R4, R4, 0x1 ;  /* 0x0000000104047836 */ /* 0x000fe20000000000 */
[----:B------:R-:W-:Y:S02]  /*0f20*/  ISETP.NE.U32.AND P1, PT, R2, RZ, PT ;  /* 0x000000ff0200720c */ /* 0x000fe40003f25070 */
[----:B------:R-:W-:Y:S02]  /*0f30*/  CS2R R6, SRZ ;  /* 0x0000000000067805 */ /* 0x000fe4000001ff00 */
[----:B------:R-:W-:Y:S02]  /*0f40*/  ISETP.NE.AND.EX P1, PT, RZ, RZ, PT, P1 ;  /* 0x000000ffff00720c */ /* 0x000fe40003f25310 */
[----:B------:R-:W-:-:S11]  /*0f50*/  LOP3.LUT R9, R4, 0x3, RZ, 0xc0, !PT ;  /* 0x0000000304097812 */ /* 0x000fd600078ec0ff */
.L_x_13:
[----:B------:R-:W0:Y:S02]  /*0f60*/  @!P1 LDC.64 R4, c[0x0][0x388] ;  /* 0x0000e200ff049b82 */ /* 0x000e240000000a00 */
[----:B0-----:R-:W-:-:S04]  /*0f70*/  @!P1 LEA R4, P2, R3, R4, 0x4 ;  /* 0x0000000403049211 */ /* 0x001fc800078420ff */
[C-C-:B------:R-:W-:Y:S02]  /*0f80*/  @!P1 LEA.HI.X R5, R3.reuse, R5, R0.reuse, 0x4, P2 ;  /* 0x0000000503059211 */ /* 0x140fe400010f2400 */
[----:B------:R-:W-:Y:S02]  /*0f90*/  IADD3 R6, P2, PT, R6, 0x1, RZ ;  /* 0x0000000106067810 */ /* 0x000fe40007f5e0ff */
[----:B------:R-:W-:Y:S01]  /*0fa0*/  IADD3 R3, P3, PT, R3, UR10, RZ ;  /* 0x0000000a03037c10 */ /* 0x000fe2000ff7e0ff */
[----:B------:R0:W-:Y:S02]  /*0fb0*/  @!P1 STG.E.128 desc[UR16][R4.64], RZ ;  /* 0x000000ff04009986 */ /* 0x0001e4000c101d10 */
[----:B------:R-:W-:Y:S01]  /*0fc0*/  IMAD.X R7, RZ, RZ, R7, P2 ;  /* 0x000000ffff077224 */ /* 0x000fe200010e0607 */
[----:B------:R-:W-:Y:S01]  /*0fd0*/  ISETP.NE.U32.AND P2, PT, R6, R9, PT ;  /* 0x000000090600720c */ /* 0x000fe20003f45070 */
[----:B------:R-:W-:-:S03]  /*0fe0*/  IMAD.X R0, RZ, RZ, R0, P3 ;  /* 0x000000ffff007224 */ /* 0x000fc600018e0600 */
[----:B------:R-:W-:-:S13]  /*0ff0*/  ISETP.NE.AND.EX P2, PT, R7, RZ, PT, P2 ;  /* 0x000000ff0700720c */ /* 0x000fda0003f45320 */
[----:B0-----:R-:W-:Y:S05]  /*1000*/  @P2 BRA `(.L_x_13) ;  /* 0xfffffffc00d42947 */ /* 0x001fea000383ffff */
.L_x_12:
[----:B------:R-:W-:Y:S05]  /*1010*/  BSYNC.RECONVERGENT B0 ;  /* 0x0000000000007941 */ /* 0x000fea0003800200 */
.L_x_11:
[----:B------:R-:W-:Y:S05]  /*1020*/  @!P0 EXIT ;  /* 0x000000000000894d */ /* 0x000fea0003800000 */
[C---:B------:R-:W-:Y:S02]  /*1030*/  ISETP.NE.U32.AND P0, PT, R2.reuse, RZ, PT ;  /* 0x000000ff0200720c */ /* 0x040fe40003f05070 */
[----:B------:R-:W-:Y:S02]  /*1040*/  ISETP.NE.U32.AND P1, PT, R2, RZ, PT ;  /* 0x000000ff0200720c */ /* 0x000fe40003f25070 */
[----:B------:R-:W-:Y:S02]  /*1050*/  ISETP.NE.AND.EX P0, PT, RZ, RZ, PT, P0 ;  /* 0x000000ffff00720c */ /* 0x000fe40003f05300 */
[----:B------:R-:W-:-:S13]  /*1060*/  ISETP.NE.AND.EX P1, PT, RZ, RZ, PT, P1 ;  /* 0x000000ffff00720c */ /* 0x000fda0003f25310 */
.L_x_14:
[----:B------:R-:W0:Y:S02]  /*1070*/  @!P0 LDC.64 R8, c[0x0][0x388] ;  /* 0x0000e200ff088b82 */ /* 0x000e240000000a00 */
[----:B0-----:R-:W-:-:S04]  /*1080*/  @!P0 LEA R8, P2, R3, R8, 0x4 ;  /* 0x0000000803088211 */ /* 0x001fc800078420ff */
[C---:B------:R-:W-:Y:S02]  /*1090*/  @!P0 LEA.HI.X R9, R3.reuse, R9, R0, 0x4, P2 ;  /* 0x0000000903098211 */ /* 0x040fe400010f2400 */
[----:B------:R-:W-:-:S03]  /*10a0*/  IADD3 R3, P2, PT, R3, UR10, RZ ;  /* 0x0000000a03037c10 */ /* 0x000fc6000ff5e0ff */
[----:B------:R0:W-:Y:S01]  /*10b0*/  @!P0 STG.E.128 desc[UR16][R8.64], RZ ;  /* 0x000000ff08008986 */ /* 0x0001e2000c101d10 */
[----:B------:R-:W-:Y:S01]  /*10c0*/  PLOP3.LUT P0, PT, P1, PT, PT, 0x80, 0x8 ;  /* 0x000000000008781c */ /* 0x000fe20000f0f070 */
[----:B------:R-:W-:Y:S01]  /*10d0*/  IMAD.X R2, RZ, RZ, R0, P2 ;  /* 0x000000ffff027224 */ /* 0x000fe200010e0600 */
[----:B------:R-:W-:-:S05]  /*10e0*/  IADD3 R10, P2, PT, R3, UR10, RZ ;  /* 0x0000000a030a7c10 */ /* 0x000fca000ff5e0ff */
[----:B------:R-:W-:Y:S01]  /*10f0*/  IMAD.X R11, RZ, RZ, R2, P2 ;  /* 0x000000ffff0b7224 */ /* 0x000fe200010e0602 */
[----:B------:R-:W-:-:S05]  /*1100*/  IADD3 R12, P2, PT, R10, UR10, RZ ;  /* 0x0000000a0a0c7c10 */ /* 0x000fca000ff5e0ff */
[----:B------:R-:W1:Y:S01]  /*1110*/  @!P0 LDC.64 R14, c[0x0][0x388] ;  /* 0x0000e200ff0e8b82 */ /* 0x000e620000000a00 */
[----:B------:R-:W-:-:S07]  /*1120*/  IMAD.X R13, RZ, RZ, R11, P2 ;  /* 0x000000ffff0d7224 */ /* 0x000fce00010e060b */
[----:B------:R-:W0:Y:S08]  /*1130*/  @!P0 LDC.64 R4, c[0x0][0x388] ;  /* 0x0000e200ff048b82 */ /* 0x000e300000000a00 */
[----:B------:R-:W2:Y:S01]  /*1140*/  @!P0 LDC.64 R6, c[0x0][0x388] ;  /* 0x0000e200ff068b82 */ /* 0x000ea20000000a00 */
[----:B-1----:R-:W-:-:S04]  /*1150*/  @!P0 LEA R0, P2, R3, R14, 0x4 ;  /* 0x0000000e03008211 */ /* 0x002fc800078420ff */
[----:B------:R-:W-:Y:S02]  /*1160*/  @!P0 LEA.HI.X R3, R3, R15, R2, 0x4, P2 ;  /* 0x0000000f03038211 */ /* 0x000fe400010f2402 */
[----:B0-----:R-:W-:Y:S01]  /*1170*/  @!P0 LEA R8, P4, R12, R4, 0x4 ;  /* 0x000000040c088211 */ /* 0x001fe200078820ff */
[----:B------:R-:W-:-:S03]  /*1180*/  @!P0 IMAD.MOV.U32 R4, RZ, RZ, R0 ;  /* 0x000000ffff048224 */ /* 0x000fc600078e0000 */
[C---:B------:R-:W-:Y:S01]  /*1190*/  @!P0 LEA.HI.X R9, R12.reuse, R5, R13, 0x4, P4 ;  /* 0x000000050c098211 */ /* 0x040fe200020f240d */
[----:B------:R-:W-:Y:S01]  /*11a0*/  @!P0 IMAD.MOV.U32 R5, RZ, RZ, R3 ;  /* 0x000000ffff058224 */ /* 0x000fe200078e0003 */
[----:B------:R-:W-:Y:S02]  /*11b0*/  IADD3 R3, P2, PT, R12, UR10, RZ ;  /* 0x0000000a0c037c10 */ /* 0x000fe4000ff5e0ff */
[C---:B--2---:R-:W-:Y:S02]  /*11c0*/  @!P0 LEA R6, P3, R10.reuse, R6, 0x4 ;  /* 0x000000060a068211 */ /* 0x044fe400078620ff */
[----:B------:R0:W-:Y:S01]  /*11d0*/  @!P0 STG.E.128 desc[UR16][R4.64], RZ ;  /* 0x000000ff04008986 */ /* 0x0001e2000c101d10 */
[----:B------:R-:W-:Y:S01]  /*11e0*/  IMAD.X R0, RZ, RZ, R13, P2 ;  /* 0x000000ffff007224 */ /* 0x000fe200010e060d */
[----:B------:R-:W-:Y:S02]  /*11f0*/  @!P0 LEA.HI.X R7, R10, R7, R11, 0x4, P3 ;  /* 0x000000070a078211 */ /* 0x000fe400018f240b */
[----:B------:R-:W-:-:S03]  /*1200*/  ISETP.GE.U32.AND P2, PT, R3, UR12, PT ;  /* 0x0000000c03007c0c */ /* 0x000fc6000bf46070 */
[----:B------:R0:W-:Y:S01]  /*1210*/  @!P0 STG.E.128 desc[UR16][R6.64], RZ ;  /* 0x000000ff06008986 */ /* 0x0001e2000c101d10 */
[----:B------:R-:W-:-:S03]  /*1220*/  ISETP.GE.U32.AND.EX P2, PT, R0, UR13, PT, P2 ;  /* 0x0000000d00007c0c */ /* 0x000fc6000bf46120 */
[----:B------:R0:W-:Y:S10]  /*1230*/  @!P0 STG.E.128 desc[UR16][R8.64], RZ ;  /* 0x000000ff08008986 */ /* 0x0001f4000c101d10 */
[----:B0-----:R-:W-:Y:S05]  /*1240*/  @!P2 BRA `(.L_x_14) ;  /* 0xfffffffc0088a947 */ /* 0x001fea000383ffff */
[----:B------:R-:W-:Y:S05]  /*1250*/  EXIT ;  /* 0x000000000000794d */ /* 0x000fea0003800000 */
        .weak           $__internal_0_$__cuda_sm20_div_u64
        .type           $__internal_0_$__cuda_sm20_div_u64,@function
        .size           $__internal_0_$__cuda_sm20_div_u64,(.L_x_59 - $__internal_0_$__cuda_sm20_div_u64)
$__internal_0_$__cuda_sm20_div_u64:
[----:B------:R-:W-:Y:S01]  /*1260*/  UMOV UR4, UR10 ;  /* 0x0000000a00047c82 */ /* 0x000fe20008000000 */
[----:B------:R-:W-:Y:S02]  /*1270*/  UMOV UR5, URZ ;  /* 0x000000ff00057c82 */ /* 0x000fe40008000000 */
[----:B------:R-:W0:Y:S08]  /*1280*/  I2F.U64.RP R12, UR4 ;  /* 0x00000004000c7d12 */ /* 0x000e300008309000 */
[----:B0-----:R-:W0:Y:S02]  /*1290*/  MUFU.RCP R12, R12 ;  /* 0x0000000c000c7308 */ /* 0x001e240000001000 */
[----:B0-----:R-:W-:-:S06]  /*12a0*/  VIADD R8, R12, 0x1ffffffe ;  /* 0x1ffffffe0c087836 */ /* 0x001fcc0000000000 */
[----:B------:R-:W0:Y:S02]  /*12b0*/  F2I.U64.TRUNC R8, R8 ;  /* 0x0000000800087311 */ /* 0x000e24000020d800 */
[----:B0-----:R-:W-:-:S04]  /*12c0*/  IMAD.WIDE.U32 R10, R8, UR10, RZ ;  /* 0x0000000a080a7c25 */ /* 0x001fc8000f8e00ff */
[----:B------:R-:W-:Y:S01]  /*12d0*/  IMAD R11, R9, UR10, R11 ;  /* 0x0000000a090b7c24 */ /* 0x000fe2000f8e020b */
[----:B------:R-:W-:-:S05]  /*12e0*/  IADD3 R13, P0, PT, RZ, -R10, RZ ;  /* 0x8000000aff0d7210 */ /* 0x000fca0007f1e0ff */
[----:B------:R-:W-:-:S04]  /*12f0*/  IMAD.HI.U32 R10, R8, R13, RZ ;  /* 0x0000000d080a7227 */ /* 0x000fc800078e00ff */
[----:B------:R-:W-:Y:S02]  /*1300*/  IMAD.X R15, RZ, RZ, ~R11, P0 ;  /* 0x000000ffff0f7224 */ /* 0x000fe400000e0e0b */
[----:B------:R-:W-:Y:S02]  /*1310*/  IMAD.MOV.U32 R11, RZ, RZ, R8 ;  /* 0x000000ffff0b7224 */ /* 0x000fe400078e0008 */
[-C--:B------:R-:W-:Y:S02]  /*1320*/  IMAD R17, R9, R15.reuse, RZ ;  /* 0x0000000f09117224 */ /* 0x080fe400078e02ff */
[----:B------:R-:W-:-:S04]  /*1330*/  IMAD.WIDE.U32 R10, P0, R8, R15, R10 ;  /* 0x0000000f080a7225 */ /* 0x000fc8000780000a */
[----:B------:R-:W-:-:S04]  /*1340*/  IMAD.HI.U32 R15, R9, R15, RZ ;  /* 0x0000000f090f7227 */ /* 0x000fc800078e00ff */
[----:B------:R-:W-:-:S05]  /*1350*/  IMAD.HI.U32 R10, P1, R9, R13, R10 ;  /* 0x0000000d090a7227 */ /* 0x000fca000782000a */
[----:B------:R-:W-:Y:S01]  /*1360*/  IADD3 R11, P2, PT, R17, R10, RZ ;  /* 0x0000000a110b7210 */ /* 0x000fe20007f5e0ff */
[----:B------:R-:W-:-:S04]  /*1370*/  IMAD.X R10, R15, 0x1, R9, P0 ;  /* 0x000000010f0a7824 */ /* 0x000fc800000e0609 */
[----:B------:R-:W-:Y:S01]  /*1380*/  IMAD.WIDE.U32 R8, R11, UR10, RZ ;  /* 0x0000000a0b087c25 */ /* 0x000fe2000f8e00ff */
[----:B------:R-:W-:Y:S02]  /*1390*/  IADD3.X R13, PT, PT, RZ, RZ, R10, P2, P1 ;  /* 0x000000ffff0d7210 */ /* 0x000fe400017e240a */
[----:B------:R-:W-:-:S03]  /*13a0*/  IADD3 R15, P0, PT, RZ, -R8, RZ ;  /* 0x80000008ff0f7210 */ /* 0x000fc60007f1e0ff */
[----:B------:R-:W-:Y:S02]  /*13b0*/  IMAD R8, R13, UR10, R9 ;  /* 0x0000000a0d087c24 */ /* 0x000fe4000f8e0209 */
[----:B------:R-:W-:-:S04]  /*13c0*/  IMAD.HI.U32 R10, R11, R15, RZ ;  /* 0x0000000f0b0a7227 */ /* 0x000fc800078e00ff */
[----:B------:R-:W-:-:S04]  /*13d0*/  IMAD.X R8, RZ, RZ, ~R8, P0 ;  /* 0x000000ffff087224 */ /* 0x000fc800000e0e08 */
[----:B------:R-:W-:-:S04]  /*13e0*/  IMAD.WIDE.U32 R10, P0, R11, R8, R10 ;  /* 0x000000080b0a7225 */ /* 0x000fc8000780000a */
[C---:B------:R-:W-:Y:S02]  /*13f0*/  IMAD R9, R13.reuse, R8, RZ ;  /* 0x000000080d097224 */ /* 0x040fe400078e02ff */
[----:B------:R-:W-:-:S04]  /*1400*/  IMAD.HI.U32 R10, P1, R13, R15, R10 ;  /* 0x0000000f0d0a7227 */ /* 0x000fc8000782000a */
[----:B------:R-:W-:Y:S01]  /*1410*/  IMAD.HI.U32 R8, R13, R8, RZ ;  /* 0x000000080d087227 */ /* 0x000fe200078e00ff */
[----:B------:R-:W-:-:S03]  /*1420*/  IADD3 R10, P2, PT, R9, R10, RZ ;  /* 0x0000000a090a7210 */ /* 0x000fc60007f5e0ff */
[----:B------:R-:W-:Y:S02]  /*1430*/  IMAD.X R13, R8, 0x1, R13, P0 ;  /* 0x00000001080d7824 */ /* 0x000fe400000e060d */
[----:B------:R-:W-:-:S03]  /*1440*/  IMAD.HI.U32 R8, R10, R5, RZ ;  /* 0x000000050a087227 */ /* 0x000fc600078e00ff */
[----:B------:R-:W-:Y:S01]  /*1450*/  IADD3.X R12, PT, PT, RZ, RZ, R13, P2, P1 ;  /* 0x000000ffff0c7210 */ /* 0x000fe200017e240d */
[----:B------:R-:W-:Y:S02]  /*1460*/  IMAD.MOV.U32 R9, RZ, RZ, RZ ;  /* 0x000000ffff097224 */ /* 0x000fe400078e00ff */
[----:B------:R-:W-:-:S04]  /*1470*/  IMAD.WIDE.U32 R8, R10, R7, R8 ;  /* 0x000000070a087225 */ /* 0x000fc800078e0008 */
[C---:B------:R-:W-:Y:S02]  /*1480*/  IMAD R11, R12.reuse, R7, RZ ;  /* 0x000000070c0b7224 */ /* 0x040fe400078e02ff */
[----:B------:R-:W-:-:S04]  /*1490*/  IMAD.HI.U32 R8, P0, R12, R5, R8 ;  /* 0x000000050c087227 */ /* 0x000fc80007800008 */
[----:B------:R-:W-:Y:S01]  /*14a0*/  IMAD.HI.U32 R12, R12, R7, RZ ;  /* 0x000000070c0c7227 */ /* 0x000fe200078e00ff */
[----:B------:R-:W-:-:S03]  /*14b0*/  IADD3 R10, P1, PT, R11, R8, RZ ;  /* 0x000000080b0a7210 */ /* 0x000fc60007f3e0ff */
[----:B------:R-:W-:-:S04]  /*14c0*/  IMAD.X R8, RZ, RZ, R12, P0 ;  /* 0x000000ffff087224 */ /* 0x000fc800000e060c */
[----:B------:R-:W-:Y:S02]  /*14d0*/  IMAD.X R11, RZ, RZ, R8, P1 ;  /* 0x000000ffff0b7224 */ /* 0x000fe400008e0608 */
[----:B------:R-:W-:-:S04]  /*14e0*/  IMAD.WIDE.U32 R8, R10, UR10, RZ ;  /* 0x0000000a0a087c25 */ /* 0x000fc8000f8e00ff */
[----:B------:R-:W-:Y:S01]  /*14f0*/  IMAD R12, R11, UR10, R9 ;  /* 0x0000000a0b0c7c24 */ /* 0x000fe2000f8e0209 */
[----:B------:R-:W-:Y:S02]  /*1500*/  IADD3 R14, P0, PT, -R8, R5, RZ ;  /* 0x00000005080e7210 */ /* 0x000fe40007f1e1ff */
[----:B------:R-:W-:-:S03]  /*1510*/  IADD3 R5, P2, PT, R10, 0x1, RZ ;  /* 0x000000010a057810 */ /* 0x000fc60007f5e0ff */
[----:B------:R-:W-:Y:S01]  /*1520*/  IMAD.X R12, R7, 0x1, ~R12, P0 ;  /* 0x00000001070c7824 */ /* 0x000fe200000e0e0c */
[C---:B------:R-:W-:Y:S01]  /*1530*/  ISETP.GE.U32.AND P0, PT, R14.reuse, UR10, PT ;  /* 0x0000000a0e007c0c */ /* 0x040fe2000bf06070 */
[----:B------:R-:W-:Y:S01]  /*1540*/  IMAD.X R8, RZ, RZ, R11, P2 ;  /* 0x000000ffff087224 */ /* 0x000fe200010e060b */
[----:B------:R-:W-:Y:S02]  /*1550*/  IADD3 R7, P1, PT, R14, -UR10, RZ ;  /* 0x8000000a0e077c10 */ /* 0x000fe4000ff3e0ff */
[C---:B------:R-:W-:Y:S02]  /*1560*/  ISETP.GE.U32.AND.EX P0, PT, R12.reuse, RZ, PT, P0 ;  /* 0x000000ff0c00720c */ /* 0x040fe40003f06100 */
[----:B------:R-:W-:Y:S02]  /*1570*/  IADD3.X R9, PT, PT, R12, -0x1, RZ, P1, !PT ;  /* 0xffffffff0c097810 */ /* 0x000fe40000ffe4ff */
[----:B------:R-:W-:Y:S02]  /*1580*/  SEL R10, R5, R10, P0 ;  /* 0x0000000a050a7207 */ /* 0x000fe40000000000 */
[----:B------:R-:W-:-:S02]  /*1590*/  SEL R7, R7, R14, P0 ;  /* 0x0000000e07077207 */ /* 0x000fc40000000000 */
[----:B------:R-:W-:Y:S02]  /*15a0*/  SEL R11, R8, R11, P0 ;  /* 0x0000000b080b7207 */ /* 0x000fe40000000000 */
[----:B------:R-:W-:Y:S02]  /*15b0*/  IADD3 R5, P2, PT, R10, 0x1, RZ ;  /* 0x000000010a057810 */ /* 0x000fe40007f5e0ff */
[----:B------:R-:W-:Y:S02]  /*15c0*/  SEL R9, R9, R12, P0 ;  /* 0x0000000c09097207 */ /* 0x000fe40000000000 */
[----:B------:R-:W-:Y:S01]  /*15d0*/  ISETP.GE.U32.AND P0, PT, R7, UR10, PT ;  /* 0x0000000a07007c0c */ /* 0x000fe2000bf06070 */
[----:B------:R-:W-:Y:S01]  /*15e0*/  IMAD.X R8, RZ, RZ, R11, P2 ;  /* 0x000000ffff087224 */ /* 0x000fe200010e060b */
[----:B------:R-:W-:Y:S01]  /*15f0*/  ISETP.NE.U32.AND P1, PT, RZ, UR10, PT ;  /* 0x0000000aff007c0c */ /* 0x000fe2000bf25070 */
[----:B------:R-:W-:Y:S01]  /*1600*/  IMAD.MOV.U32 R7, RZ, RZ, 0x0 ;  /* 0x00000000ff077424 */ /* 0x000fe200078e00ff */
[----:B------:R-:W-:-:S02]  /*1610*/  ISETP.GE.U32.AND.EX P0, PT, R9, RZ, PT, P0 ;  /* 0x000000ff0900720c */ /* 0x000fc40003f06100 */
[----:B------:R-:W-:Y:S02]  /*1620*/  ISETP.NE.AND.EX P1, PT, RZ, RZ, PT, P1 ;  /* 0x000000ffff00720c */ /* 0x000fe40003f25310 */
[----:B------:R-:W-:Y:S02]  /*1630*/  SEL R5, R5, R10, P0 ;  /* 0x0000000a05057207 */ /* 0x000fe40000000000 */
[----:B------:R-:W-:Y:S02]  /*1640*/  SEL R8, R8, R11, P0 ;  /* 0x0000000b08087207 */ /* 0x000fe40000000000 */
[----:B------:R-:W-:Y:S02]  /*1650*/  SEL R5, R5, 0xffffffff, P1 ;  /* 0xffffffff05057807 */ /* 0x000fe40000800000 */
[----:B------:R-:W-:Y:S01]  /*1660*/  SEL R8, R8, 0xffffffff, P1 ;  /* 0xffffffff08087807 */ /* 0x000fe20000800000 */
[----:B------:R-:W-:Y:S06]  /*1670*/  RET.REL.NODEC R6 `(_Z32xor_parity_kernel_warp_optimizedPPKhPhmi) ;  /* 0xffffffe806607950 */ /* 0x000fec0003c3ffff */
.L_x_15:
[----:B------:R-:W-:-:S00]  /*1680*/  BRA `(.L_x_15) ;  /* 0xfffffffc00fc7947 */ /* 0x000fc0000383ffff */
[----:B------:R-:W-:-:S00]  /*1690*/  NOP ;  /* 0x0000000000007918 */ /* 0x000fc00000000000 */
        /* <DEDUP_REMOVED lines=14> */
.L_x_59:


//--------------------- .text._Z24xor_parity_kernel_streamPPKhPhmimm --------------------------
	.section	.text._Z24xor_parity_kernel_streamPPKhPhmimm,"ax",@progbits
	.align	128
        .global         _Z24xor_parity_kernel_streamPPKhPhmimm
        .type           _Z24xor_parity_kernel_streamPPKhPhmimm,@function
        .size           _Z24xor_parity_kernel_streamPPKhPhmimm,(.L_x_60 - _Z24xor_parity_kernel_streamPPKhPhmimm)
        .other          _Z24xor_parity_kernel_streamPPKhPhmimm,@"STO_CUDA_ENTRY STV_DEFAULT"
_Z24xor_parity_kernel_streamPPKhPhmimm:
.text._Z24xor_parity_kernel_streamPPKhPhmimm:
[----:B------:R-:W-:Y:S01]  /*0000*/  LDC R1, c[0x0][0x37c] ;  /* 0x0000df00ff017b82 */ /* 0x000fe20000000800 */
[----:B------:R-:W0:Y:S07]  /*0010*/  S2R R18, SR_TID.X ;  /* 0x0000000000127919 */ /* 0x000e2e0000002100 */
[----:B------:R-:W0:Y:S08]  /*0020*/  S2UR UR4, SR_CTAID.X ;  /* 0x00000000000479c3 */ /* 0x000e300000002500 */
[----:B------:R-:W0:Y:S01]  /*0030*/  LDC R21, c[0x0][0x360] ;  /* 0x0000d800ff157b82 */ /* 0x000e220000000800 */
[----:B------:R-:W1:Y:S07]  /*0040*/  LDCU UR5, c[0x0][0x370] ;  /* 0x00006e00ff0577ac */ /* 0x000e6e0008000800 */
[----:B------:R-:W2:Y:S01]  /*0050*/  LDC.64 R2, c[0x0][0x3a8] ;  /* 0x0000ea00ff027b82 */ /* 0x000ea20000000a00 */
[----:B0-----:R-:W-:-:S02]  /*0060*/  IMAD R18, R21, UR4, R18 ;  /* 0x0000000415127c24 */ /* 0x001fc4000f8e0212 */
[----:B-1----:R-:W-:Y:S01]  /*0070*/  IMAD R21, R21, UR5, RZ ;  /* 0x0000000515157c24 */ /* 0x002fe2000f8e02ff */
[--C-:B--2---:R-:W-:Y:S02]  /*0080*/  SHF.R.U64 R0, R2, 0x4, R3.reuse ;  /* 0x0000000402007819 */ /* 0x104fe40000001203 */
[----:B------:R-:W-:Y:S02]  /*0090*/  SHF.R.U32.HI R2, RZ, 0x4, R3 ;  /* 0x00000004ff027819 */ /* 0x000fe40000011603 */
[----:B------:R-:W-:-:S04]  /*00a0*/  ISETP.GT.U32.AND P0, PT, R0, R18, PT ;  /* 0x000000120000720c */ /* 0x000fc80003f04070 */
[----:B------:R-:W-:-:S13]  /*00b0*/  ISETP.GT.U32.AND.EX P0, PT, R2, RZ, PT, P0 ;  /* 0x000000ff0200720c */ /* 0x000fda0003f04100 */
[----:B------:R-:W-:Y:S05]  /*00c0*/  @!P0 EXIT ;  /* 0x000000000000894d */ /* 0x000fea0003800000 */
[----:B------:R-:W0:Y:S01]  /*00d0*/  LDC R19, c[0x0][0x398] ;  /* 0x0000e600ff137b82 */ /* 0x000e220000000800 */
[----:B------:R-:W1:Y:S01]  /*00e0*/  LDCU.64 UR4, c[0x0][0x3a0] ;  /* 0x00007400ff0477ac */ /* 0x000e620008000a00 */
[----:B------:R-:W-:Y:S01]  /*00f0*/  IMAD.MOV.U32 R17, RZ, RZ, RZ ;  /* 0x000000ffff117224 */ /* 0x000fe200078e00ff */
[----:B------:R-:W2:Y:S01]  /*0100*/  LDCU.64 UR8, c[0x0][0x358] ;  /* 0x00006b00ff0877ac */ /* 0x000ea20008000a00 */
[----:B-1----:R-:W-:Y:S02]  /*0110*/  USHF.R.U64 UR4, UR4, 0x4, UR5 ;  /* 0x0000000404047899 */ /* 0x002fe40008001205 */
[----:B------:R-:W-:Y:S01]  /*0120*/  USHF.R.U32.HI UR5, URZ, 0x4, UR5 ;  /* 0x00000004ff057899 */ /* 0x000fe20008011605 */
[----:B0-----:R-:W-:-:S13]  /*0130*/  ISETP.GE.AND P0, PT, R19, 0x1, PT ;  /* 0x000000011300780c */ /* 0x001fda0003f06270 */
[----:B--2---:R-:W-:Y:S05]  /*0140*/  @!P0 BRA `(.L_x_16) ;  /* 0x0000000400748947 */ /* 0x004fea0003800000 */
[----:B------:R-:W0:Y:S01]  /*0150*/  LDCU.64 UR6, c[0x0][0x380] ;  /* 0x00007000ff0677ac */ /* 0x000e220008000a00 */
[C---:B------:R-:W-:Y:S02]  /*0160*/  LOP3.LUT R20, R19.reuse, 0x3, RZ, 0xc0, !PT ;  /* 0x0000000313147812 */ /* 0x040fe400078ec0ff */
[----:B------:R-:W-:Y:S01]  /*0170*/  LOP3.LUT R19, R19, 0x7ffffffc, RZ, 0xc0, !PT ;  /* 0x7ffffffc13137812 */ /* 0x000fe200078ec0ff */
[----:B0-----:R-:W-:-:S04]  /*0180*/  UIADD3 UR6, UP0, UPT, UR6, 0x10, URZ ;  /* 0x0000001006067890 */ /* 0x001fc8000ff1e0ff */
[----:B------:R-:W-:-:S12]  /*0190*/  UIADD3.X UR7, UPT, UPT, URZ, UR7, URZ, UP0, !UPT ;  /* 0x00000007ff077290 */ /* 0x000fd800087fe4ff */
.L_x_20:
[----:B------:R-:W0:Y:S01]  /*01a0*/  LDCU UR10, c[0x0][0x398] ;  /* 0x00007300ff0a77ac */ /* 0x000e220008000800 */
[----:B------:R-:W-:Y:S01]  /*01b0*/  IADD3 R3, P0, PT, R18, UR4, RZ ;  /* 0x0000000412037c10 */ /* 0x000fe2000ff1e0ff */
[----:B------:R-:W-:Y:S01]  /*01c0*/  IMAD.MOV.U32 R9, RZ, RZ, RZ ;  /* 0x000000ffff097224 */ /* 0x000fe200078e00ff */
[----:B------:R-:W-:Y:S02]  /*01d0*/  CS2R R6, SRZ ;  /* 0x0000000000067805 */ /* 0x000fe4000001ff00 */
[----:B------:R-:W-:Y:S02]  /*01e0*/  CS2R R4, SRZ ;  /* 0x0000000000047805 */ /* 0x000fe4000001ff00 */
[----:B------:R-:W-:Y:S01]  /*01f0*/  IADD3.X R16, PT, PT, R17, UR5, RZ, P0, !PT ;  /* 0x0000000511107c10 */ /* 0x000fe200087fe4ff */
[----:B0-----:R-:W-:-:S09]  /*0200*/  UISETP.GE.U32.AND UP0, UPT, UR10, 0x4, UPT ;  /* 0x000000040a00788c */ /* 0x001fd2000bf06070 */
[----:B------:R-:W-:Y:S05]  /*0210*/  BRA.U !UP0, `(.L_x_17) ;  /* 0x0000000108947547 */ /* 0x000fea000b800000 */
[----:B------:R-:W-:Y:S01]  /*0220*/  IMAD.MOV R24, RZ, RZ, -R19 ;  /* 0x000000ffff187224 */ /* 0x000fe200078e0a13 */
[C---:B------:R-:W-:Y:S01]  /*0230*/  SHF.L.U64.HI R23, R3.reuse, 0x4, R16 ;  /* 0x0000000403177819 */ /* 0x040fe20000010210 */
[----:B------:R-:W-:Y:S01]  /*0240*/  IMAD.U32 R26, RZ, RZ, UR6 ;  /* 0x00000006ff1a7e24 */ /* 0x000fe2000f8e00ff */
[----:B------:R-:W-:Y:S01]  /*0250*/  CS2R R6, SRZ ;  /* 0x0000000000067805 */ /* 0x000fe2000001ff00 */
[----:B------:R-:W-:Y:S01]  /*0260*/  IMAD.U32 R27, RZ, RZ, UR7 ;  /* 0x00000007ff1b7e24 */ /* 0x000fe2000f8e00ff */
[----:B------:R-:W-:Y:S01]  /*0270*/  CS2R R4, SRZ ;  /* 0x0000000000047805 */ /* 0x000fe2000001ff00 */
[----:B------:R-:W-:-:S07]  /*0280*/  IMAD.SHL.U32 R22, R3, 0x10, RZ ;  /* 0x0000001003167824 */ /* 0x000fce00078e00ff */
.L_x_18:
        /* <DEDUP_REMOVED lines=10> */
[----:B------:R-:W-:Y:S01]  /*0330*/  VIADD R24, R24, 0x4 ;  /* 0x0000000418187836 */ /* 0x000fe20000000000 */
[----:B--2---:R-:W-:Y:S02]  /*0340*/  LOP3.LUT R12, R12, R8, R4, 0x96, !PT ;  /* 0x000000080c0c7212 */ /* 0x004fe400078e9604 */
[-C--:B----4-:R-:W-:Y:S02]  /*0350*/  IADD3 R4, P0, PT, R30, R22.reuse, RZ ;  /* 0x000000161e047210 */ /* 0x090fe40007f1e0ff */
[----:B-----5:R-:W-:-:S02]  /*0360*/  IADD3 R8, P1, PT, R28, R22, RZ ;  /* 0x000000161c087210 */ /* 0x020fc40007f3e0ff */
[----:B------:R-:W-:Y:S01]  /*0370*/  LOP3.LUT R13, R13, R9, R5, 0x96, !PT ;  /* 0x000000090d0d7212 */ /* 0x000fe200078e9605 */
[--C-:B------:R-:W-:Y:S02]  /*0380*/  IMAD.X R5, R31, 0x1, R23.reuse, P0 ;  /* 0x000000011f057824 */ /* 0x100fe400000e0617 */
[----:B------:R-:W-:Y:S01]  /*0390*/  IMAD.X R9, R29, 0x1, R23, P1 ;  /* 0x000000011d097824 */ /* 0x000fe200008e0617 */
[----:B------:R-:W-:Y:S02]  /*03a0*/  LOP3.LUT R14, R14, R10, R6, 0x96, !PT ;  /* 0x0000000a0e0e7212 */ /* 0x000fe400078e9606 */
[----:B------:R-:W-:Y:S02]  /*03b0*/  LOP3.LUT R15, R15, R11, R7, 0x96, !PT ;  /* 0x0000000b0f0f7212 */ /* 0x000fe400078e9607 */
[----:B------:R-:W2:Y:S04]  /*03c0*/  LDG.E.128.CONSTANT R4, desc[UR8][R4.64] ;  /* 0x0000000804047981 */ /* 0x000ea8000c1e9d00 */
[----:B------:R-:W2:Y:S01]  /*03d0*/  LDG.E.128.CONSTANT R8, desc[UR8][R8.64] ;  /* 0x0000000808087981 */ /* 0x000ea2000c1e9d00 */
[----:B------:R-:W-:-:S02]  /*03e0*/  ISETP.NE.AND P0, PT, R24, RZ, PT ;  /* 0x000000ff1800720c */ /* 0x000fc40003f05270 */
[----:B------:R-:W-:-:S05]  /*03f0*/  IADD3 R26, P1, PT, R26, 0x20, RZ ;  /* 0x000000201a1a7810 */ /* 0x000fca0007f3e0ff */
[----:B------:R-:W-:Y:S01]  /*0400*/  IMAD.X R27, RZ, RZ, R27, P1 ;  /* 0x000000ffff1b7224 */ /* 0x000fe200008e061b */
[----:B--2---:R-:W-:Y:S02]  /*0410*/  LOP3.LUT R4, R8, R4, R12, 0x96, !PT ;  /* 0x0000000408047212 */ /* 0x004fe400078e960c */
[----:B------:R-:W-:Y:S02]  /*0420*/  LOP3.LUT R5, R9, R5, R13, 0x96, !PT ;  /* 0x0000000509057212 */ /* 0x000fe400078e960d */
[----:B------:R-:W-:Y:S02]  /*0430*/  LOP3.LUT R6, R10, R6, R14, 0x96, !PT ;  /* 0x000000060a067212 */ /* 0x000fe400078e960e */
[----:B------:R-:W-:Y:S01]  /*0440*/  LOP3.LUT R7, R11, R7, R15, 0x96, !PT ;  /* 0x000000070b077212 */ /* 0x000fe200078e960f */
[----:B------:R-:W-:Y:S06]  /*0450*/  @P0 BRA `(.L_x_18) ;  /* 0xfffffffc008c0947 */ /* 0x000fec000383ffff */
[----:B------:R-:W-:-:S07]  /*0460*/  IMAD.MOV.U32 R9, RZ, RZ, R19 ;  /* 0x000000ffff097224 */ /* 0x000fce00078e0013 */
.L_x_17:
[----:B------:R-:W-:-:S13]  /*0470*/  ISETP.NE.AND P0, PT, R20, RZ, PT ;  /* 0x000000ff1400720c */ /* 0x000fda0003f05270 */
[----:B------:R-:W-:Y:S05]  /*0480*/  @!P0 BRA `(.L_x_19) ;  /* 0x00000000007c8947 */ /* 0x000fea0003800000 */
[----:B------:R-:W0:Y:S02]  /*0490*/  LDC.64 R12, c[0x0][0x380] ;  /* 0x0000e000ff0c7b82 */ /* 0x000e240000000a00 */
[----:B0-----:R-:W-:-:S05]  /*04a0*/  IMAD.WIDE.U32 R12, R9, 0x8, R12 ;  /* 0x00000008090c7825 */ /* 0x001fca00078e000c */
[----:B------:R-:W2:Y:S01]  /*04b0*/  LDG.E.64.CONSTANT R8, desc[UR8][R12.64] ;  /* 0x000000080c087981 */ /* 0x000ea2000c1e9b00 */
[C---:B------:R-:W-:Y:S01]  /*04c0*/  IMAD.SHL.U32 R15, R3.reuse, 0x10, RZ ;  /* 0x00000010030f7824 */ /* 0x040fe200078e00ff */
[----:B------:R-:W-:-:S04]  /*04d0*/  SHF.L.U64.HI R14, R3, 0x4, R16 ;  /* 0x00000004030e7819 */ /* 0x000fc80000010210 */
[----:B--2---:R-:W-:-:S05]  /*04e0*/  IADD3 R8, P0, PT, R8, R15, RZ ;  /* 0x0000000f08087210 */ /* 0x004fca0007f1e0ff */
[----:B------:R-:W-:-:S06]  /*04f0*/  IMAD.X R9, R9, 0x1, R14, P0 ;  /* 0x0000000109097824 */ /* 0x000fcc00000e060e */
[----:B------:R-:W2:Y:S01]  /*0500*/  LDG.E.128.CONSTANT R8, desc[UR8][R8.64] ;  /* 0x0000000808087981 */ /* 0x000ea2000c1e9d00 */
[----:B------:R-:W-:Y:S02]  /*0510*/  ISETP.NE.AND P0, PT, R20, 0x1, PT ;  /* 0x000000011400780c */ /* 0x000fe40003f05270 */
[----:B--2---:R-:W-:Y:S02]  /*0520*/  LOP3.LUT R4, R8, R4, RZ, 0x3c, !PT ;  /* 0x0000000408047212 */ /* 0x004fe400078e3cff */
[----:B------:R-:W-:Y:S02]  /*0530*/  LOP3.LUT R5, R9, R5, RZ, 0x3c, !PT ;  /* 0x0000000509057212 */ /* 0x000fe400078e3cff */
[----:B------:R-:W-:Y:S02]  /*0540*/  LOP3.LUT R6, R10, R6, RZ, 0x3c, !PT ;  /* 0x000000060a067212 */ /* 0x000fe400078e3cff */
[----:B------:R-:W-:-:S05]  /*0550*/  LOP3.LUT R7, R11, R7, RZ, 0x3c, !PT ;  /* 0x000000070b077212 */ /* 0x000fca00078e3cff */
[----:B------:R-:W-:Y:S05]  /*0560*/  @!P0 BRA `(.L_x_19) ;  /* 0x0000000000448947 */ /* 0x000fea0003800000 */
[----:B------:R-:W-:Y:S01]  /*0570*/  ISETP.NE.AND P0, PT, R20, 0x2, PT ;  /* 0x000000021400780c */ /* 0x000fe20003f05270 */
[----:B------:R-:W2:-:S12]  /*0580*/  LDG.E.64.CONSTANT R8, desc[UR8][R12.64+0x8] ;  /* 0x000008080c087981 */ /* 0x000e98000c1e9b00 */
[----:B------:R-:W3:Y:S01]  /*0590*/  @P0 LDG.E.64.CONSTANT R12, desc[UR8][R12.64+0x10] ;  /* 0x000010080c0c0981 */ /* 0x000ee2000c1e9b00 */
[----:B--2---:R-:W-:-:S05]  /*05a0*/  IADD3 R8, P1, PT, R8, R15, RZ ;  /* 0x0000000f08087210 */ /* 0x004fca0007f3e0ff */
[----:B------:R-:W-:-:S06]  /*05b0*/  IMAD.X R9, R9, 0x1, R14, P1 ;  /* 0x0000000109097824 */ /* 0x000fcc00008e060e */
[----:B------:R-:W2:Y:S01]  /*05c0*/  LDG.E.128.CONSTANT R8, desc[UR8][R8.64] ;  /* 0x0000000808087981 */ /* 0x000ea2000c1e9d00 */
[----:B---3--:R-:W-:-:S05]  /*05d0*/  @P0 IADD3 R12, P1, PT, R12, R15, RZ ;  /* 0x0000000f0c0c0210 */ /* 0x008fca0007f3e0ff */
[----:B------:R-:W-:-:S06]  /*05e0*/  @P0 IMAD.X R13, R13, 0x1, R14, P1 ;  /* 0x000000010d0d0824 */ /* 0x000fcc00008e060e */
[----:B------:R-:W3:Y:S01]  /*05f0*/  @P0 LDG.E.128.CONSTANT R12, desc[UR8][R12.64] ;  /* 0x000000080c0c0981 */ /* 0x000ee2000c1e9d00 */
[----:B--2---:R-:W-:Y:S02]  /*0600*/  LOP3.LUT R4, R8, R4, RZ, 0x3c, !PT ;  /* 0x0000000408047212 */ /* 0x004fe400078e3cff */
[----:B------:R-:W-:Y:S02]  /*0610*/  LOP3.LUT R5, R9, R5, RZ, 0x3c, !PT ;  /* 0x0000000509057212 */ /* 0x000fe400078e3cff */
[----:B------:R-:W-:Y:S02]  /*0620*/  LOP3.LUT R6, R10, R6, RZ, 0x3c, !PT ;  /* 0x000000060a067212 */ /* 0x000fe400078e3cff */
[----:B------:R-:W-:Y:S02]  /*0630*/  LOP3.LUT R7, R11, R7, RZ, 0x3c, !PT ;  /* 0x000000070b077212 */ /* 0x000fe400078e3cff */
[----:B---3--:R-:W-:Y:S02]  /*0640*/  @P0 LOP3.LUT R4, R12, R4, RZ, 0x3c, !PT ;  /* 0x000000040c040212 */ /* 0x008fe400078e3cff */
[----:B------:R-:W-:-:S02]  /*0650*/  @P0 LOP3.LUT R5, R13, R5, RZ, 0x3c, !PT ;  /* 0x000000050d050212 */ /* 0x000fc400078e3cff */
[----:B------:R-:W-:Y:S02]  /*0660*/  @P0 LOP3.LUT R6, R14, R6, RZ, 0x3c, !PT ;  /* 0x000000060e060212 */ /* 0x000fe400078e3cff */
[----:B------:R-:W-:-:S07]  /*0670*/  @P0 LOP3.LUT R7, R15, R7, RZ, 0x3c, !PT ;  /* 0x000000070f070212 */ /* 0x000fce00078e3cff */
.L_x_19:
[----:B------:R-:W0:Y:S02]  /*0680*/  LDCU.64 UR10, c[0x0][0x388] ;  /* 0x00007100ff0a77ac */ /* 0x000e240008000a00 */
[----:B0-----:R-:W-:-:S04]  /*0690*/  LEA R8, P0, R3, UR10, 0x4 ;  /* 0x0000000a03087c11 */ /* 0x001fc8000f8020ff */
[----:B------:R-:W-:Y:S02]  /*06a0*/  LEA.HI.X R9, R3, UR11, R16, 0x4, P0 ;  /* 0x0000000b03097c11 */ /* 0x000fe400080f2410 */
[----:B------:R-:W-:-:S03]  /*06b0*/  IADD3 R18, P0, PT, R21, R18, RZ ;  /* 0x0000001215127210 */ /* 0x000fc60007f1e0ff */
[----:B------:R0:W-:Y:S02]  /*06c0*/  STG.E.128 desc[UR8][R8.64], R4 ;  /* 0x0000000408007986 */ /* 0x0001e4000c101d08 */
[----:B------:R-:W-:Y:S01]  /*06d0*/  IMAD.X R17, RZ, RZ, R17, P0 ;  /* 0x000000ffff117224 */ /* 0x000fe200000e0611 */
[----:B------:R-:W-:-:S04]  /*06e0*/  ISETP.GE.U32.AND P0, PT, R18, R0, PT ;  /* 0x000000001200720c */ /* 0x000fc80003f06070 */
[----:B------:R-:W-:-:S13]  /*06f0*/  ISETP.GE.U32.AND.EX P0, PT, R17, R2, PT, P0 ;  /* 0x000000021100720c */ /* 0x000fda0003f06100 */
[----:B0-----:R-:W-:Y:S05]  /*0700*/  @!P0 BRA `(.L_x_20) ;  /* 0xfffffff800a48947 */ /* 0x001fea000383ffff */
[----:B------:R-:W-:Y:S05]  /*0710*/  EXIT ;  /* 0x000000000000794d */ /* 0x000fea0003800000 */
.L_x_16:
[----:B------:R-:W-:Y:S01]  /*0720*/  IADD3 R7, P1, PT, R21, R18, RZ ;  /* 0x0000001215077210 */ /* 0x000fe20007f3e0ff */
[----:B------:R-:W-:Y:S03]  /*0730*/  BSSY.RECONVERGENT B0, `(.L_x_21) ;  /* 0x0000024000007945 */ /* 0x000fe60003800200 */
[----:B------:R-:W-:Y:S01]  /*0740*/  ISETP.GE.U32.AND P0, PT, R7, R0, PT ;  /* 0x000000000700720c */ /* 0x000fe20003f06070 */
[----:B------:R-:W-:Y:S01]  /*0750*/  IMAD.X R9, RZ, RZ, R17, P1 ;  /* 0x000000ffff097224 */ /* 0x000fe200008e0611 */
[----:B------:R-:W-:-:S04]  /*0760*/  ISETP.GT.U32.AND P1, PT, R0, R7, PT ;  /* 0x000000070000720c */ /* 0x000fc80003f24070 */
[----:B------:R-:W-:Y:S02]  /*0770*/  ISETP.GE.U32.AND.EX P0, PT, R9, R2, PT, P0 ;  /* 0x000000020900720c */ /* 0x000fe40003f06100 */
[----:B------:R-:W-:Y:S02]  /*0780*/  ISETP.GT.U32.AND.EX P1, PT, R2, R9, PT, P1 ;  /* 0x000000090200720c */ /* 0x000fe40003f24110 */
[----:B------:R-:W-:Y:S02]  /*0790*/  SEL R3, RZ, 0x1, P0 ;  /* 0x00000001ff037807 */ /* 0x000fe40000000000 */
[----:B------:R-:W-:Y:S02]  /*07a0*/  SEL R4, R0, R7, P1 ;  /* 0x0000000700047207 */ /* 0x000fe40000800000 */
[----:B------:R-:W-:Y:S02]  /*07b0*/  SEL R5, R2, R9, P1 ;  /* 0x0000000902057207 */ /* 0x000fe40000800000 */
[----:B------:R-:W-:-:S04]  /*07c0*/  IADD3 R4, P0, P1, R4, -R7, -R3 ;  /* 0x8000000704047210 */ /* 0x000fc8000791e803 */
[----:B------:R-:W-:-:S04]  /*07d0*/  IADD3.X R5, PT, PT, R5, -0x1, ~R9, P0, P1 ;  /* 0xffffffff05057810 */ /* 0x000fc800007e2c09 */
[----:B------:R-:W-:-:S13]  /*07e0*/  ISETP.NE.U32.AND P0, PT, R5, RZ, PT ;  /* 0x000000ff0500720c */ /* 0x000fda0003f05070 */
[----:B------:R-:W-:Y:S05]  /*07f0*/  @P0 BRA `(.L_x_22) ;  /* 0x0000000000540947 */ /* 0x000fea0003800000 */
[----:B------:R-:W0:Y:S01]  /*0800*/  I2F.U32.RP R5, R21 ;  /* 0x0000001500057306 */ /* 0x000e220000209000 */
[----:B------:R-:W-:Y:S01]  /*0810*/  IMAD.MOV R9, RZ, RZ, -R21 ;  /* 0x000000ffff097224 */ /* 0x000fe200078e0a15 */
[----:B------:R-:W-:-:S06]  /*0820*/  ISETP.NE.U32.AND P2, PT, R21, RZ, PT ;  /* 0x000000ff1500720c */ /* 0x000fcc0003f45070 */
[----:B0-----:R-:W0:Y:S02]  /*0830*/  MUFU.RCP R5, R5 ;  /* 0x0000000500057308 */ /* 0x001e240000001000 */
[----:B0-----:R-:W-:Y:S02]  /*0840*/  VIADD R6, R5, 0xffffffe ;  /* 0x0ffffffe05067836 */ /* 0x001fe40000000000 */
[----:B------:R-:W-:-:S04]  /*0850*/  IMAD.MOV.U32 R5, RZ, RZ, RZ ;  /* 0x000000ffff057224 */ /* 0x000fc800078e00ff */
[----:B------:R0:W1:Y:S02]  /*0860*/  F2I.FTZ.U32.TRUNC.NTZ R7, R6 ;  /* 0x0000000600077305 */ /* 0x000064000021f000 */
[----:B0-----:R-:W-:Y:S02]  /*0870*/  IMAD.MOV.U32 R6, RZ, RZ, RZ ;  /* 0x000000ffff067224 */ /* 0x001fe400078e00ff */
[----:B-1----:R-:W-:-:S04]  /*0880*/  IMAD R9, R9, R7, RZ ;  /* 0x0000000709097224 */ /* 0x002fc800078e02ff */
[----:B------:R-:W-:-:S06]  /*0890*/  IMAD.HI.U32 R7, R7, R9, R6 ;  /* 0x0000000907077227 */ /* 0x000fcc00078e0006 */
[----:B------:R-:W-:-:S04]  /*08a0*/  IMAD.HI.U32 R7, R7, R4, RZ ;  /* 0x0000000407077227 */ /* 0x000fc800078e00ff */
[----:B------:R-:W-:-:S04]  /*08b0*/  IMAD.MOV R8, RZ, RZ, -R7 ;  /* 0x000000ffff087224 */ /* 0x000fc800078e0a07 */
[----:B------:R-:W-:-:S05]  /*08c0*/  IMAD R4, R21, R8, R4 ;  /* 0x0000000815047224 */ /* 0x000fca00078e0204 */
[----:B------:R-:W-:-:S13]  /*08d0*/  ISETP.GE.U32.AND P0, PT, R4, R21, PT ;  /* 0x000000150400720c */ /* 0x000fda0003f06070 */
[----:B------:R-:W-:Y:S02]  /*08e0*/  @P0 IMAD.IADD R4, R4, 0x1, -R21 ;  /* 0x0000000104040824 */ /* 0x000fe400078e0a15 */
[----:B------:R-:W-:-:S03]  /*08f0*/  @P0 VIADD R7, R7, 0x1 ;  /* 0x0000000107070836 */ /* 0x000fc60000000000 */
[----:B------:R-:W-:-:S13]  /*0900*/  ISETP.GE.U32.AND P1, PT, R4, R21, PT ;  /* 0x000000150400720c */ /* 0x000fda0003f26070 */
[----:B------:R-:W-:Y:S01]  /*0910*/  @P1 VIADD R7, R7, 0x1 ;  /* 0x0000000107071836 */ /* 0x000fe20000000000 */
[----:B------:R-:W-:-:S05]  /*0920*/  @!P2 LOP3.LUT R7, RZ, R21, RZ, 0x33, !PT ;  /* 0x00000015ff07a212 */ /* 0x000fca00078e33ff */
[----:B------:R-:W-:Y:S01]  /*0930*/  IMAD.MOV.U32 R4, RZ, RZ, R7 ;  /* 0x000000ffff047224 */ /* 0x000fe200078e0007 */
[----:B------:R-:W-:Y:S06]  /*0940*/  BRA `(.L_x_23) ;  /* 0x0000000000087947 */ /* 0x000fec0003800000 */
.L_x_22:
[----:B------:R-:W-:-:S07]  /*0950*/  MOV R6, 0x970 ;  /* 0x0000097000067802 */ /* 0x000fce0000000f00 */
[----:B------:R-:W-:Y:S05]  /*0960*/  CALL.REL.NOINC `($__internal_1_$__cuda_sm20_div_u64) ;  /* 0x0000000000d07944 */ /* 0x000fea0003c00000 */
.L_x_23:
[----:B------:R-:W-:Y:S05]  /*0970*/  BSYNC.RECONVERGENT B0 ;  /* 0x0000000000007941 */ /* 0x000fea0003800200 */
.L_x_21:
[----:B------:R-:W-:Y:S01]  /*0980*/  IADD3 R3, P0, PT, R4, R3, RZ ;  /* 0x0000000304037210 */ /* 0x000fe20007f1e0ff */
[----:B------:R-:W0:Y:S01]  /*0990*/  LDCU.64 UR6, c[0x0][0x388] ;  /* 0x00007100ff0677ac */ /* 0x000e220008000a00 */
[----:B------:R-:W-:Y:S02]  /*09a0*/  BSSY.RECONVERGENT B0, `(.L_x_24) ;  /* 0x0000018000007945 */ /* 0x000fe40003800200 */
[C---:B------:R-:W-:Y:S01]  /*09b0*/  LOP3.LUT R6, R3.reuse, 0x3, RZ, 0xc0, !PT ;  /* 0x0000000303067812 */ /* 0x040fe200078ec0ff */
[----:B------:R-:W-:Y:S01]  /*09c0*/  IMAD.X R4, RZ, RZ, R5, P0 ;  /* 0x000000ffff047224 */ /* 0x000fe200000e0605 */
[----:B------:R-:W-:Y:S02]  /*09d0*/  ISETP.GE.U32.AND P0, PT, R3, 0x3, PT ;  /* 0x000000030300780c */ /* 0x000fe40003f06070 */
[----:B------:R-:W-:Y:S02]  /*09e0*/  ISETP.NE.U32.AND P1, PT, R6, 0x3, PT ;  /* 0x000000030600780c */ /* 0x000fe40003f25070 */
[----:B------:R-:W-:-:S02]  /*09f0*/  ISETP.GE.U32.AND.EX P0, PT, R4, RZ, PT, P0 ;  /* 0x000000ff0400720c */ /* 0x000fc40003f06100 */
[----:B------:R-:W-:-:S13]  /*0a00*/  ISETP.NE.AND.EX P1, PT, RZ, RZ, PT, P1 ;  /* 0x000000ffff00720c */ /* 0x000fda0003f25310 */
[----:B0-----:R-:W-:Y:S05]  /*0a10*/  @!P1 BRA `(.L_x_25) ;  /* 0x0000000000409947 */ /* 0x001fea0003800000 */
[----:B------:R-:W-:Y:S02]  /*0a20*/  VIADD R3, R3, 0x1 ;  /* 0x0000000103037836 */ /* 0x000fe40000000000 */
[----:B------:R-:W-:Y:S02]  /*0a30*/  IMAD.MOV.U32 R7, RZ, RZ, RZ ;  /* 0x000000ffff077224 */ /* 0x000fe400078e00ff */
[----:B------:R-:W-:Y:S01]  /*0a40*/  IMAD.MOV.U32 R8, RZ, RZ, RZ ;  /* 0x000000ffff087224 */ /* 0x000fe200078e00ff */
[----:B------:R-:W-:-:S07]  /*0a50*/  LOP3.LUT R10, R3, 0x3, RZ, 0xc0, !PT ;  /* 0x00000003030a7812 */ /* 0x000fce00078ec0ff */
.L_x_26:
[----:B------:R-:W-:Y:S02]  /*0a60*/  IADD3 R3, P1, PT, R18, UR4, RZ ;  /* 0x0000000412037c10 */ /* 0x000fe4000ff3e0ff */
[----:B------:R-:W-:Y:S02]  /*0a70*/  IADD3 R18, P2, PT, R21, R18, RZ ;  /* 0x0000001215127210 */ /* 0x000fe40007f5e0ff */
[----:B------:R-:W-:Y:S02]  /*0a80*/  IADD3.X R6, PT, PT, R17, UR5, RZ, P1, !PT ;  /* 0x0000000511067c10 */ /* 0x000fe40008ffe4ff */
[----:B------:R-:W-:Y:S01]  /*0a90*/  LEA R4, P1, R3, UR6, 0x4 ;  /* 0x0000000603047c11 */ /* 0x000fe2000f8220ff */
[----:B------:R-:W-:-:S03]  /*0aa0*/  IMAD.X R17, RZ, RZ, R17, P2 ;  /* 0x000000ffff117224 */ /* 0x000fc600010e0611 */
[----:B------:R-:W-:Y:S02]  /*0ab0*/  LEA.HI.X R5, R3, UR7, R6, 0x4, P1 ;  /* 0x0000000703057c11 */ /* 0x000fe400088f2406 */
[----:B------:R-:W-:-:S03]  /*0ac0*/  IADD3 R7, P1, PT, R7, 0x1, RZ ;  /* 0x0000000107077810 */ /* 0x000fc60007f3e0ff */
[----:B------:R0:W-:Y:S02]  /*0ad0*/  STG.E.128 desc[UR8][R4.64], RZ ;  /* 0x000000ff04007986 */ /* 0x0001e4000c101d08 */
[----:B------:R-:W-:Y:S01]  /*0ae0*/  IMAD.X R8, RZ, RZ, R8, P1 ;  /* 0x000000ffff087224 */ /* 0x000fe200008e0608 */
[----:B------:R-:W-:-:S04]  /*0af0*/  ISETP.NE.U32.AND P1, PT, R7, R10, PT ;  /* 0x0000000a0700720c */ /* 0x000fc80003f25070 */
[----:B------:R-:W-:-:S13]  /*0b00*/  ISETP.NE.AND.EX P1, PT, R8, RZ, PT, P1 ;  /* 0x000000ff0800720c */ /* 0x000fda0003f25310 */
[----:B0-----:R-:W-:Y:S05]  /*0b10*/  @P1 BRA `(.L_x_26) ;  /* 0xfffffffc00d01947 */ /* 0x001fea000383ffff */
.L_x_25:
[----:B------:R-:W-:Y:S05]  /*0b20*/  BSYNC.RECONVERGENT B0 ;  /* 0x0000000000007941 */ /* 0x000fea0003800200 */
.L_x_24:
[----:B------:R-:W-:Y:S05]  /*0b30*/  @!P0 EXIT ;  /* 0x000000000000894d */ /* 0x000fea0003800000 */
[----:B------:R-:W-:Y:S01]  /*0b40*/  IMAD.SHL.U32 R3, R21, 0x10, RZ ;  /* 0x0000001015037824 */ /* 0x000fe200078e00ff */
[----:B------:R-:W-:Y:S01]  /*0b50*/  SHF.R.U32.HI R13, RZ, 0x1c, R21 ;  /* 0x0000001cff0d7819 */ /* 0x000fe20000011615 */
[----:B------:R-:W0:Y:S06]  /*0b60*/  LDCU.64 UR6, c[0x0][0x388] ;  /* 0x00007100ff0677ac */ /* 0x000e2c0008000a00 */
.L_x_27:
[----:B------:R-:W-:-:S04]  /*0b70*/  IADD3 R4, P0, PT, R18, UR4, RZ ;  /* 0x0000000412047c10 */ /* 0x000fc8000ff1e0ff */
[----:B------:R-:W-:Y:S02]  /*0b80*/  IADD3.X R5, PT, PT, R17, UR5, RZ, P0, !PT ;  /* 0x0000000511057c10 */ /* 0x000fe400087fe4ff */
[----:B0-----:R-:W-:-:S04]  /*0b90*/  LEA R10, P0, R4, UR6, 0x4 ;  /* 0x00000006040a7c11 */ /* 0x001fc8000f8020ff */
[----:B------:R-:W-:Y:S02]  /*0ba0*/  LEA.HI.X R11, R4, UR7, R5, 0x4, P0 ;  /* 0x00000007040b7c11 */ /* 0x000fe400080f2405 */
[----:B------:R-:W-:-:S03]  /*0bb0*/  IADD3 R4, P0, PT, R3, R10, RZ ;  /* 0x0000000a03047210 */ /* 0x000fc60007f1e0ff */
[----:B------:R1:W-:Y:S02]  /*0bc0*/  STG.E.128 desc[UR8][R10.64], RZ ;  /* 0x000000ff0a007986 */ /* 0x0003e4000c101d08 */
[----:B------:R-:W-:Y:S01]  /*0bd0*/  IMAD.X R5, R13, 0x1, R11, P0 ;  /* 0x000000010d057824 */ /* 0x000fe200000e060b */
[----:B------:R-:W-:-:S04]  /*0be0*/  IADD3 R6, P0, PT, R3, R4, RZ ;  /* 0x0000000403067210 */ /* 0x000fc80007f1e0ff */
[----:B------:R1:W-:Y:S01]  /*0bf0*/  STG.E.128 desc[UR8][R4.64], RZ ;  /* 0x000000ff04007986 */ /* 0x0003e2000c101d08 */
[----:B------:R-:W-:Y:S01]  /*0c00*/  IMAD.X R7, R13, 0x1, R5, P0 ;  /* 0x000000010d077824 */ /* 0x000fe200000e0605 */
[----:B------:R-:W-:-:S04]  /*0c10*/  IADD3 R8, P0, PT, R3, R6, RZ ;  /* 0x0000000603087210 */ /* 0x000fc80007f1e0ff */
[----:B------:R1:W-:Y:S01]  /*0c20*/  STG.E.128 desc[UR8][R6.64], RZ ;  /* 0x000000ff06007986 */ /* 0x0003e2000c101d08 */
[----:B------:R-:W-:Y:S01]  /*0c30*/  IMAD.X R9, R13, 0x1, R7, P0 ;  /* 0x000000010d097824 */ /* 0x000fe200000e0607 */
[----:B------:R-:W-:-:S04]  /*0c40*/  LEA R18, P0, R21, R18, 0x2 ;  /* 0x0000001215127211 */ /* 0x000fc800078010ff */
[----:B------:R1:W-:Y:S01]  /*0c50*/  STG.E.128 desc[UR8][R8.64], RZ ;  /* 0x000000ff08007986 */ /* 0x0003e2000c101d08 */
[----:B------:R-:W-:Y:S02]  /*0c60*/  LEA.HI.X R17, R21, R17, RZ, 0x2, P0 ;  /* 0x0000001115117211 */ /* 0x000fe400000f14ff */
[----:B------:R-:W-:-:S04]  /*0c70*/  ISETP.GE.U32.AND P0, PT, R18, R0, PT ;  /* 0x000000001200720c */ /* 0x000fc80003f06070 */
[----:B------:R-:W-:-:S13]  /*0c80*/  ISETP.GE.U32.AND.EX P0, PT, R17, R2, PT, P0 ;  /* 0x000000021100720c */ /* 0x000fda0003f06100 */
[----:B-1----:R-:W-:Y:S05]  /*0c90*/  @!P0 BRA `(.L_x_27) ;  /* 0xfffffffc00b48947 */ /* 0x002fea000383ffff */
[----:B------:R-:W-:Y:S05]  /*0ca0*/  EXIT ;  /* 0x000000000000794d */ /* 0x000fea0003800000 */
        .weak           $__internal_1_$__cuda_sm20_div_u64
        .type           $__internal_1_$__cuda_sm20_div_u64,@function
        .size           $__internal_1_$__cuda_sm20_div_u64,(.L_x_60 - $__internal_1_$__cuda_sm20_div_u64)
$__internal_1_$__cuda_sm20_div_u64:
[----:B------:R-:W-:Y:S02]  /*0cb0*/  IMAD.MOV.U32 R12, RZ, RZ, R21 ;  /* 0x000000ffff0c7224 */ /* 0x000fe400078e0015 */
[----:B------:R-:W-:-:S04]  /*0cc0*/  IMAD.MOV.U32 R13, RZ, RZ, RZ ;  /* 0x000000ffff0d7224 */ /* 0x000fc800078e00ff */
[----:B------:R-:W0:Y:S08]  /*0cd0*/  I2F.U64.RP R7, R12 ;  /* 0x0000000c00077312 */ /* 0x000e300000309000 */
[----:B0-----:R-:W0:Y:S02]  /*0ce0*/  MUFU.RCP R7, R7 ;  /* 0x0000000700077308 */ /* 0x001e240000001000 */
[----:B0-----:R-:W-:-:S06]  /*0cf0*/  VIADD R8, R7, 0x1ffffffe ;  /* 0x1ffffffe07087836 */ /* 0x001fcc0000000000 */
[----:B------:R-:W0:Y:S02]  /*0d00*/  F2I.U64.TRUNC R8, R8 ;  /* 0x0000000800087311 */ /* 0x000e24000020d800 */
[----:B0-----:R-:W-:-:S04]  /*0d10*/  IMAD.WIDE.U32 R10, R8, R21, RZ ;  /* 0x00000015080a7225 */ /* 0x001fc800078e00ff */
[----:B------:R-:W-:Y:S01]  /*0d20*/  IMAD R11, R9, R21, R11 ;  /* 0x00000015090b7224 */ /* 0x000fe200078e020b */
[----:B------:R-:W-:-:S05]  /*0d30*/  IADD3 R15, P0, PT, RZ, -R10, RZ ;  /* 0x8000000aff0f7210 */ /* 0x000fca0007f1e0ff */
[----:B------:R-:W-:-:S04]  /*0d40*/  IMAD.HI.U32 R10, R8, R15, RZ ;  /* 0x0000000f080a7227 */ /* 0x000fc800078e00ff */
[----:B------:R-:W-:Y:S02]  /*0d50*/  IMAD.X R19, RZ, RZ, ~R11, P0 ;  /* 0x000000ffff137224 */ /* 0x000fe400000e0e0b */
[----:B------:R-:W-:Y:S02]  /*0d60*/  IMAD.MOV.U32 R11, RZ, RZ, R8 ;  /* 0x000000ffff0b7224 */ /* 0x000fe400078e0008 */
[-C--:B------:R-:W-:Y:S02]  /*0d70*/  IMAD R13, R9, R19.reuse, RZ ;  /* 0x00000013090d7224 */ /* 0x080fe400078e02ff */
[----:B------:R-:W-:-:S04]  /*0d80*/  IMAD.WIDE.U32 R10, P0, R8, R19, R10 ;  /* 0x00000013080a7225 */ /* 0x000fc8000780000a */
[----:B------:R-:W-:-:S04]  /*0d90*/  IMAD.HI.U32 R7, R9, R19, RZ ;  /* 0x0000001309077227 */ /* 0x000fc800078e00ff */
[----:B------:R-:W-:-:S04]  /*0da0*/  IMAD.HI.U32 R10, P1, R9, R15, R10 ;  /* 0x0000000f090a7227 */ /* 0x000fc8000782000a */
[----:B------:R-:W-:Y:S01]  /*0db0*/  IMAD.X R7, R7, 0x1, R9, P0 ;  /* 0x0000000107077824 */ /* 0x000fe200000e0609 */
[----:B------:R-:W-:-:S04]  /*0dc0*/  IADD3 R11, P2, PT, R13, R10, RZ ;  /* 0x0000000a0d0b7210 */ /* 0x000fc80007f5e0ff */
[----:B------:R-:W-:Y:S01]  /*0dd0*/  IADD3.X R7, PT, PT, RZ, RZ, R7, P2, P1 ;  /* 0x000000ffff077210 */ /* 0x000fe200017e2407 */
[----:B------:R-:W-:-:S03]  /*0de0*/  IMAD.WIDE.U32 R8, R11, R21, RZ ;  /* 0x000000150b087225 */ /* 0x000fc600078e00ff */
[----:B------:R-:W-:Y:S01]  /*0df0*/  IADD3 R13, P0, PT, RZ, -R8, RZ ;  /* 0x80000008ff0d7210 */ /* 0x000fe20007f1e0ff */
[----:B------:R-:W-:Y:S02]  /*0e00*/  IMAD R8, R7, R21, R9 ;  /* 0x0000001507087224 */ /* 0x000fe400078e0209 */
[----:B------:R-:W-:Y:S02]  /*0e10*/  IMAD.MOV.U32 R9, RZ, RZ, RZ ;  /* 0x000000ffff097224 */ /* 0x000fe400078e00ff */
        /* <DEDUP_REMOVED lines=10> */
[----:B------:R-:W-:-:S04]  /*0ec0*/  IMAD.WIDE.U32 R8, R11, R5, R8 ;  /* 0x000000050b087225 */ /* 0x000fc800078e0008 */
[C---:B------:R-:W-:Y:S02]  /*0ed0*/  IMAD R11, R7.reuse, R5, RZ ;  /* 0x00000005070b7224 */ /* 0x040fe400078e02ff */
[----:B------:R-:W-:-:S04]  /*0ee0*/  IMAD.HI.U32 R8, P0, R7, R4, R8 ;  /* 0x0000000407087227 */ /* 0x000fc80007800008 */
[----:B------:R-:W-:Y:S01]  /*0ef0*/  IMAD.HI.U32 R7, R7, R5, RZ ;  /* 0x0000000507077227 */ /* 0x000fe200078e00ff */
[----:B------:R-:W-:-:S03]  /*0f00*/  IADD3 R10, P1, PT, R11, R8, RZ ;  /* 0x000000080b0a7210 */ /* 0x000fc60007f3e0ff */
[----:B------:R-:W-:Y:S02]  /*0f10*/  IMAD.X R7, RZ, RZ, R7, P0 ;  /* 0x000000ffff077224 */ /* 0x000fe400000e0607 */
[----:B------:R-:W-:-:S04]  /*0f20*/  IMAD.WIDE.U32 R8, R10, R21, RZ ;  /* 0x000000150a087225 */ /* 0x000fc800078e00ff */
[----:B------:R-:W-:Y:S01]  /*0f30*/  IMAD.X R7, RZ, RZ, R7, P1 ;  /* 0x000000ffff077224 */ /* 0x000fe200008e0607 */
[----:B------:R-:W-:-:S03]  /*0f40*/  IADD3 R14, P0, PT, -R8, R4, RZ ;  /* 0x00000004080e7210 */ /* 0x000fc60007f1e1ff */
[-C--:B------:R-:W-:Y:S01]  /*0f50*/  IMAD R12, R7, R21.reuse, R9 ;  /* 0x00000015070c7224 */ /* 0x080fe200078e0209 */
[----:B------:R-:W-:Y:S02]  /*0f60*/  IADD3 R9, P2, PT, R10, 0x1, RZ ;  /* 0x000000010a097810 */ /* 0x000fe40007f5e0ff */
[----:B------:R-:W-:Y:S01]  /*0f70*/  IADD3 R4, P1, PT, -R21, R14, RZ ;  /* 0x0000000e15047210 */ /* 0x000fe20007f3e1ff */
[----:B------:R-:W-:Y:S01]  /*0f80*/  IMAD.X R12, R5, 0x1, ~R12, P0 ;  /* 0x00000001050c7824 */ /* 0x000fe200000e0e0c */
[----:B------:R-:W-:Y:S01]  /*0f90*/  ISETP.GE.U32.AND P0, PT, R14, R21, PT ;  /* 0x000000150e00720c */ /* 0x000fe20003f06070 */
[----:B------:R-:W-:-:S03]  /*0fa0*/  IMAD.X R8, RZ, RZ, R7, P2 ;  /* 0x000000ffff087224 */ /* 0x000fc600010e0607 */
[C---:B------:R-:W-:Y:S02]  /*0fb0*/  ISETP.GE.U32.AND.EX P0, PT, R12.reuse, RZ, PT, P0 ;  /* 0x000000ff0c00720c */ /* 0x040fe40003f06100 */
[----:B------:R-:W-:Y:S02]  /*0fc0*/  IADD3.X R5, PT, PT, R12, -0x1, RZ, P1, !PT ;  /* 0xffffffff0c057810 */ /* 0x000fe40000ffe4ff */
[----:B------:R-:W-:Y:S02]  /*0fd0*/  SEL R4, R4, R14, P0 ;  /* 0x0000000e04047207 */ /* 0x000fe40000000000 */
[----:B------:R-:W-:Y:S02]  /*0fe0*/  SEL R9, R9, R10, P0 ;  /* 0x0000000a09097207 */ /* 0x000fe40000000000 */
[----:B------:R-:W-:Y:S02]  /*0ff0*/  SEL R5, R5, R12, P0 ;  /* 0x0000000c05057207 */ /* 0x000fe40000000000 */
[----:B------:R-:W-:Y:S01]  /*1000*/  SEL R8, R8, R7, P0 ;  /* 0x0000000708087207 */ /* 0x000fe20000000000 */
[----:B------:R-:W-:Y:S01]  /*1010*/  IMAD.MOV.U32 R7, RZ, RZ, 0x0 ;  /* 0x00000000ff077424 */ /* 0x000fe200078e00ff */
[----:B------:R-:W-:-:S02]  /*1020*/  ISETP.GE.U32.AND P0, PT, R4, R21, PT ;  /* 0x000000150400720c */ /* 0x000fc40003f06070 */
[----:B------:R-:W-:Y:S02]  /*1030*/  IADD3 R4, P2, PT, R9, 0x1, RZ ;  /* 0x0000000109047810 */ /* 0x000fe40007f5e0ff */
[----:B------:R-:W-:Y:S02]  /*1040*/  ISETP.GE.U32.AND.EX P0, PT, R5, RZ, PT, P0 ;  /* 0x000000ff0500720c */ /* 0x000fe40003f06100 */
[----:B------:R-:W-:Y:S01]  /*1050*/  ISETP.NE.U32.AND P1, PT, R21, RZ, PT ;  /* 0x000000ff1500720c */ /* 0x000fe20003f25070 */
[----:B------:R-:W-:Y:S01]  /*1060*/  IMAD.X R5, RZ, RZ, R8, P2 ;  /* 0x000000ffff057224 */ /* 0x000fe200010e0608 */
[----:B------:R-:W-:Y:S02]  /*1070*/  SEL R4, R4, R9, P0 ;  /* 0x0000000904047207 */ /* 0x000fe40000000000 */
[----:B------:R-:W-:Y:S02]  /*1080*/  ISETP.NE.AND.EX P1, PT, RZ, RZ, PT, P1 ;  /* 0x000000ffff00720c */ /* 0x000fe40003f25310 */
[----:B------:R-:W-:-:S02]  /*1090*/  SEL R5, R5, R8, P0 ;  /* 0x0000000805057207 */ /* 0x000fc40000000000 */
[----:B------:R-:W-:Y:S02]  /*10a0*/  SEL R4, R4, 0xffffffff, P1 ;  /* 0xffffffff04047807 */ /* 0x000fe40000800000 */
[----:B------:R-:W-:Y:S01]  /*10b0*/  SEL R5, R5, 0xffffffff, P1 ;  /* 0xffffffff05057807 */ /* 0x000fe20000800000 */
[----:B------:R-:W-:Y:S06]  /*10c0*/  RET.REL.NODEC R6 `(_Z24xor_parity_kernel_streamPPKhPhmimm) ;  /* 0xffffffec06cc7950 */ /* 0x000fec0003c3ffff */
.L_x_28:
        /* <DEDUP_REMOVED lines=11> */
.L_x_60:


//--------------------- .text._Z24xor_parity_update_kernelPKhPhS0_S0_m --------------------------
	.section	.text._Z24xor_parity_update_kernelPKhPhS0_S0_m,"ax",@progbits
	.align	128
        .global         _Z24xor_parity_update_kernelPKhPhS0_S0_m
        .type           _Z24xor_parity_update_kernelPKhPhS0_S0_m,@function
        .size           _Z24xor_parity_update_kernelPKhPhS0_S0_m,(.L_x_61 - _Z24xor_parity_update_kernelPKhPhS0_S0_m)
        .other          _Z24xor_parity_update_kernelPKhPhS0_S0_m,@"STO_CUDA_ENTRY STV_DEFAULT"
_Z24xor_parity_update_kernelPKhPhS0_S0_m:
.text._Z24xor_parity_update_kernelPKhPhS0_S0_m:
[----:B------:R-:W-:Y:S01]  /*0000*/  LDC R1, c[0x0][0x37c] ;  /* 0x0000df00ff017b82 */ /* 0x000fe20000000800 */
[----:B------:R-:W0:Y:S01]  /*0010*/  S2R R3, SR_TID.X ;  /* 0x0000000000037919 */ /* 0x000e220000002100 */
[----:B------:R-:W1:Y:S06]  /*0020*/  LDCU UR4, c[0x0][0x360] ;  /* 0x00006c00ff0477ac */ /* 0x000e6c0008000800 */
[----:B------:R-:W0:Y:S01]  /*0030*/  S2UR UR8, SR_CTAID.X ;  /* 0x00000000000879c3 */ /* 0x000e220000002500 */
[----:B------:R-:W2:Y:S07]  /*0040*/  LDCU.64 UR6, c[0x0][0x3a0] ;  /* 0x00007400ff0677ac */ /* 0x000eae0008000a00 */
[----:B------:R-:W0:Y:S01]  /*0050*/  LDC R0, c[0x0][0x360] ;  /* 0x0000d800ff007b82 */ /* 0x000e220000000800 */
[----:B------:R-:W1:Y:S01]  /*0060*/  LDCU UR5, c[0x0][0x370] ;  /* 0x00006e00ff0577ac */ /* 0x000e620008000800 */
[----:B--2---:R-:W-:-:S02]  /*0070*/  USHF.R.U64 UR6, UR6, 0x4, UR7 ;  /* 0x0000000406067899 */ /* 0x004fc40008001207 */
[----:B------:R-:W-:Y:S02]  /*0080*/  USHF.R.U32.HI UR7, URZ, 0x4, UR7 ;  /* 0x00000004ff077899 */ /* 0x000fe40008011607 */
[----:B-1----:R-:W-:Y:S01]  /*0090*/  UIMAD UR4, UR4, UR5, URZ ;  /* 0x00000005040472a4 */ /* 0x002fe2000f8e02ff */
[----:B0-----:R-:W-:-:S03]  /*00a0*/  IMAD R3, R0, UR8, R3 ;  /* 0x0000000800037c24 */ /* 0x001fc6000f8e0203 */
[----:B------:R-:W-:Y:S02]  /*00b0*/  IMAD.U32 R0, RZ, RZ, UR7 ;  /* 0x00000007ff007e24 */ /* 0x000fe4000f8e00ff */
[----:B------:R-:W-:-:S04]  /*00c0*/  ISETP.LT.U32.AND P0, PT, R3, UR6, PT ;  /* 0x0000000603007c0c */ /* 0x000fc8000bf01070 */
[----:B------:R-:W-:-:S13]  /*00d0*/  ISETP.GT.U32.AND.EX P0, PT, R0, RZ, PT, P0 ;  /* 0x000000ff0000720c */ /* 0x000fda0003f04100 */
[----:B------:R-:W-:Y:S05]  /*00e0*/  @!P0 EXIT ;  /* 0x000000000000894d */ /* 0x000fea0003800000 */
[----:B------:R-:W-:Y:S01]  /*00f0*/  IADD3 R4, P1, PT, R3, UR4, RZ ;  /* 0x0000000403047c10 */ /* 0x000fe2000ff3e0ff */
[----:B------:R-:W-:Y:S01]  /*0100*/  IMAD.MOV.U32 R0, RZ, RZ, RZ ;  /* 0x000000ffff007224 */ /* 0x000fe200078e00ff */
[----:B------:R-:W-:Y:S01]  /*0110*/  BSSY.RECONVERGENT B0, `(.L_x_29) ;  /* 0x0000025000007945 */ /* 0x000fe20003800200 */
[----:B------:R-:W-:Y:S01]  /*0120*/  IMAD.U32 R2, RZ, RZ, UR7 ;  /* 0x00000007ff027e24 */ /* 0x000fe2000f8e00ff */
[C---:B------:R-:W-:Y:S01]  /*0130*/  ISETP.GE.U32.AND P0, PT, R4.reuse, UR6, PT ;  /* 0x0000000604007c0c */ /* 0x040fe2000bf06070 */
[----:B------:R-:W-:Y:S01]  /*0140*/  IMAD.X R7, RZ, RZ, R0, P1 ;  /* 0x000000ffff077224 */ /* 0x000fe200008e0600 */
[----:B------:R-:W-:-:S04]  /*0150*/  ISETP.LT.U32.AND P1, PT, R4, UR6, PT ;  /* 0x0000000604007c0c */ /* 0x000fc8000bf21070 */
[C---:B------:R-:W-:Y:S02]  /*0160*/  ISETP.GE.U32.AND.EX P0, PT, R7.reuse, UR7, PT, P0 ;  /* 0x0000000707007c0c */ /* 0x040fe4000bf06100 */
        /* <DEDUP_REMOVED lines=26> */
[----:B------:R-:W-:-:S05]  /*0310*/  @!P2 LOP3.LUT R7, RZ, UR4, RZ, 0x33, !PT ;  /* 0x00000004ff07ac12 */ /* 0x000fca000f8e33ff */
[----:B------:R-:W-:Y:S01]  /*0320*/  IMAD.MOV.U32 R4, RZ, RZ, R7 ;  /* 0x000000ffff047224 */ /* 0x000fe200078e0007 */
[----:B------:R-:W-:Y:S06]  /*0330*/  BRA `(.L_x_31) ;  /* 0x0000000000087947 */ /* 0x000fec0003800000 */
.L_x_30:
[----:B------:R-:W-:-:S07]  /*0340*/  MOV R6, 0x360 ;  /* 0x0000036000067802 */ /* 0x000fce0000000f00 */
[----:B------:R-:W-:Y:S05]  /*0350*/  CALL.REL.NOINC `($__internal_2_$__cuda_sm20_div_u64) ;  /* 0x0000000400fc7944 */ /* 0x000fea0003c00000 */
.L_x_31:
[----:B------:R-:W-:Y:S05]  /*0360*/  BSYNC.RECONVERGENT B0 ;  /* 0x0000000000007941 */ /* 0x000fea0003800200 */
.L_x_29:
[----:B------:R-:W-:Y:S01]  /*0370*/  IADD3 R2, P0, PT, R4, R2, RZ ;  /* 0x0000000204027210 */ /* 0x000fe20007f1e0ff */
[----:B------:R-:W0:Y:S01]  /*0380*/  LDCU.64 UR8, c[0x0][0x358] ;  /* 0x00006b00ff0877ac */ /* 0x000e220008000a00 */
[----:B------:R-:W-:Y:S02]  /*0390*/  BSSY.RECONVERGENT B0, `(.L_x_32) ;  /* 0x000002a000007945 */ /* 0x000fe40003800200 */
[C---:B------:R-:W-:Y:S01]  /*03a0*/  LOP3.LUT R6, R2.reuse, 0x3, RZ, 0xc0, !PT ;  /* 0x0000000302067812 */ /* 0x040fe200078ec0ff */
[----:B------:R-:W-:Y:S01]  /*03b0*/  IMAD.X R4, RZ, RZ, R5, P0 ;  /* 0x000000ffff047224 */ /* 0x000fe200000e0605 */
[----:B------:R-:W-:Y:S01]  /*03c0*/  ISETP.GE.U32.AND P0, PT, R2, 0x3, PT ;  /* 0x000000030200780c */ /* 0x000fe20003f06070 */
[----:B------:R-:W1:Y:S01]  /*03d0*/  LDCU.128 UR16, c[0x0][0x390] ;  /* 0x00007200ff1077ac */ /* 0x000e620008000c00 */
[----:B------:R-:W-:Y:S02]  /*03e0*/  ISETP.NE.U32.AND P1, PT, R6, 0x3, PT ;  /* 0x000000030600780c */ /* 0x000fe40003f25070 */
[----:B------:R-:W-:Y:S01]  /*03f0*/  ISETP.GE.U32.AND.EX P0, PT, R4, RZ, PT, P0 ;  /* 0x000000ff0400720c */ /* 0x000fe20003f06100 */
[----:B------:R-:W2:Y:S01]  /*0400*/  LDCU.128 UR12, c[0x0][0x380] ;  /* 0x00007000ff0c77ac */ /* 0x000ea20008000c00 */
[----:B------:R-:W-:-:S13]  /*0410*/  ISETP.NE.AND.EX P1, PT, RZ, RZ, PT, P1 ;  /* 0x000000ffff00720c */ /* 0x000fda0003f25310 */
[----:B01----:R-:W-:Y:S05]  /*0420*/  @!P1 BRA `(.L_x_33) ;  /* 0x0000000000809947 */ /* 0x003fea0003800000 */
[----:B------:R-:W-:Y:S01]  /*0430*/  VIADD R20, R2, 0x1 ;  /* 0x0000000102147836 */ /* 0x000fe20000000000 */
[C---:B------:R-:W-:Y:S01]  /*0440*/  SHF.L.U64.HI R2, R3.reuse, 0x4, R0 ;  /* 0x0000000403027819 */ /* 0x040fe20000010200 */
[----:B------:R-:W-:Y:S02]  /*0450*/  IMAD.SHL.U32 R19, R3, 0x10, RZ ;  /* 0x0000001003137824 */ /* 0x000fe400078e00ff */
[----:B------:R-:W-:Y:S01]  /*0460*/  IMAD.MOV.U32 R18, RZ, RZ, RZ ;  /* 0x000000ffff127224 */ /* 0x000fe200078e00ff */
[----:B------:R-:W-:-:S07]  /*0470*/  LOP3.LUT R20, R20, 0x3, RZ, 0xc0, !PT ;  /* 0x0000000314147812 */ /* 0x000fce00078ec0ff */
.L_x_34:
[C---:B------:R-:W-:Y:S02]  /*0480*/  IADD3 R8, P2, PT, R19.reuse, UR16, RZ ;  /* 0x0000001013087c10 */ /* 0x040fe4000ff5e0ff */
[C---:B------:R-:W-:Y:S02]  /*0490*/  IADD3 R12, P3, PT, R19.reuse, UR18, RZ ;  /* 0x00000012130c7c10 */ /* 0x040fe4000ff7e0ff */
[----:B--2---:R-:W-:Y:S02]  /*04a0*/  IADD3 R22, P1, PT, R19, UR12, RZ ;  /* 0x0000000c13167c10 */ /* 0x004fe4000ff3e0ff */
[C---:B------:R-:W-:Y:S02]  /*04b0*/  IADD3.X R9, PT, PT, R2.reuse, UR17, RZ, P2, !PT ;  /* 0x0000001102097c10 */ /* 0x040fe400097fe4ff */
[C---:B------:R-:W-:Y:S02]  /*04c0*/  IADD3.X R13, PT, PT, R2.reuse, UR19, RZ, P3, !PT ;  /* 0x00000013020d7c10 */ /* 0x040fe40009ffe4ff */
[----:B------:R-:W-:-:S02]  /*04d0*/  IADD3.X R23, PT, PT, R2, UR13, RZ, P1, !PT ;  /* 0x0000000d02177c10 */ /* 0x000fc40008ffe4ff */
[----:B------:R-:W2:Y:S04]  /*04e0*/  LDG.E.128.CONSTANT R8, desc[UR8][R8.64] ;  /* 0x0000000808087981 */ /* 0x000ea8000c1e9d00 */
[----:B0-----:R-:W2:Y:S04]  /*04f0*/  LDG.E.128.CONSTANT R4, desc[UR8][R22.64] ;  /* 0x0000000816047981 */ /* 0x001ea8000c1e9d00 */
[----:B------:R-:W2:Y:S01]  /*0500*/  LDG.E.128.CONSTANT R12, desc[UR8][R12.64] ;  /* 0x000000080c0c7981 */ /* 0x000ea2000c1e9d00 */
[----:B------:R-:W-:-:S04]  /*0510*/  IADD3 R16, P1, PT, R19, UR14, RZ ;  /* 0x0000000e13107c10 */ /* 0x000fc8000ff3e0ff */
[----:B------:R-:W-:Y:S02]  /*0520*/  IADD3.X R17, PT, PT, R2, UR15, RZ, P1, !PT ;  /* 0x0000000f02117c10 */ /* 0x000fe40008ffe4ff */
[----:B------:R-:W-:-:S04]  /*0530*/  IADD3 R20, P1, PT, R20, -0x1, RZ ;  /* 0xffffffff14147810 */ /* 0x000fc80007f3e0ff */
[----:B------:R-:W-:Y:S02]  /*0540*/  IADD3.X R18, PT, PT, R18, -0x1, RZ, P1, !PT ;  /* 0xffffffff12127810 */ /* 0x000fe40000ffe4ff */
[----:B------:R-:W-:-:S04]  /*0550*/  ISETP.NE.U32.AND P1, PT, R20, RZ, PT ;  /* 0x000000ff1400720c */ /* 0x000fc80003f25070 */
[----:B------:R-:W-:Y:S02]  /*0560*/  ISETP.NE.AND.EX P1, PT, R18, RZ, PT, P1 ;  /* 0x000000ff1200720c */ /* 0x000fe40003f25310 */
[----:B------:R-:W-:-:S05]  /*0570*/  IADD3 R3, P3, PT, R3, UR4, RZ ;  /* 0x0000000403037c10 */ /* 0x000fca000ff7e0ff */
[----:B------:R-:W-:Y:S01]  /*0580*/  IMAD.X R0, RZ, RZ, R0, P3 ;  /* 0x000000ffff007224 */ /* 0x000fe200018e0600 */
[----:B--2---:R-:W-:Y:S02]  /*0590*/  LOP3.LUT R4, R12, R8, R4, 0x96, !PT ;  /* 0x000000080c047212 */ /* 0x004fe400078e9604 */
[----:B------:R-:W-:Y:S02]  /*05a0*/  LOP3.LUT R5, R13, R9, R5, 0x96, !PT ;  /* 0x000000090d057212 */ /* 0x000fe400078e9605 */
[----:B------:R-:W-:Y:S02]  /*05b0*/  LOP3.LUT R6, R14, R10, R6, 0x96, !PT ;  /* 0x0000000a0e067212 */ /* 0x000fe400078e9606 */
[----:B------:R-:W-:-:S05]  /*05c0*/  LOP3.LUT R7, R15, R11, R7, 0x96, !PT ;  /* 0x0000000b0f077212 */ /* 0x000fca00078e9607 */
[----:B------:R0:W-:Y:S01]  /*05d0*/  STG.E.128 desc[UR8][R16.64], R4 ;  /* 0x0000000410007986 */ /* 0x0001e2000c101d08 */
[----:B------:R-:W-:Y:S02]  /*05e0*/  IMAD.U32 R10, RZ, RZ, UR4 ;  /* 0x00000004ff0a7e24 */ /* 0x000fe4000f8e00ff */
[----:B------:R-:W-:-:S03]  /*05f0*/  IMAD.U32 R9, RZ, RZ, UR4 ;  /* 0x00000004ff097e24 */ /* 0x000fc6000f8e00ff */
[----:B------:R-:W-:-:S04]  /*0600*/  LEA R19, P2, R10, R19, 0x4 ;  /* 0x000000130a137211 */ /* 0x000fc800078420ff */
[----:B------:R-:W-:Y:S01]  /*0610*/  LEA.HI.X R2, R9, R2, RZ, 0x4, P2 ;  /* 0x0000000209027211 */ /* 0x000fe200010f24ff */
[----:B------:R-:W-:Y:S08]  /*0620*/  @P1 BRA `(.L_x_34) ;  /* 0xfffffffc00941947 */ /* 0x000ff0000383ffff */
.L_x_33:
[----:B--2---:R-:W-:Y:S05]  /*0630*/  BSYNC.RECONVERGENT B0 ;  /* 0x0000000000007941 */ /* 0x004fea0003800200 */
.L_x_32:
[----:B------:R-:W-:Y:S05]  /*0640*/  @!P0 EXIT ;  /* 0x000000000000894d */ /* 0x000fea0003800000 */
[----:B------:R-:W-:Y:S01]  /*0650*/  BSSY.RECONVERGENT B0, `(.L_x_35) ;  /* 0x000004e000007945 */ /* 0x000fe20003800200 */
[----:B------:R-:W1:Y:S01]  /*0660*/  LDCU.128 UR16, c[0x0][0x390] ;  /* 0x00007200ff1077ac */ /* 0x000e620008000c00 */
[----:B------:R-:W2:Y:S01]  /*0670*/  LDCU.128 UR12, c[0x0][0x380] ;  /* 0x00007000ff0c77ac */ /* 0x000ea20008000c00 */
[----:B------:R-:W-:Y:S02]  /*0680*/  USHF.L.U32 UR5, UR4, 0x4, URZ ;  /* 0x0000000404057899 */ /* 0x000fe400080006ff */
[----:B------:R-:W-:-:S12]  /*0690*/  USHF.R.U32.HI UR10, URZ, 0x1c, UR4 ;  /* 0x0000001cff0a7899 */ /* 0x000fd80008011604 */
.L_x_36:
[C---:B------:R-:W-:Y:S01]  /*06a0*/  IMAD.SHL.U32 R24, R3.reuse, 0x10, RZ ;  /* 0x0000001003187824 */ /* 0x040fe200078e00ff */
[----:B------:R-:W-:-:S04]  /*06b0*/  SHF.L.U64.HI R2, R3, 0x4, R0 ;  /* 0x0000000403027819 */ /* 0x000fc80000010200 */
[C---:B--2---:R-:W-:Y:S02]  /*06c0*/  IADD3 R20, P0, PT, R24.reuse, UR12, RZ ;  /* 0x0000000c18147c10 */ /* 0x044fe4000ff1e0ff */
[C---:B-1----:R-:W-:Y:S02]  /*06d0*/  IADD3 R18, P1, PT, R24.reuse, UR16, RZ ;  /* 0x0000001018127c10 */ /* 0x042fe4000ff3e0ff */
[----:B0-----:R-:W-:Y:S02]  /*06e0*/  IADD3 R16, P2, PT, R24, UR18, RZ ;  /* 0x0000001218107c10 */ /* 0x001fe4000ff5e0ff */
[C---:B------:R-:W-:Y:S02]  /*06f0*/  IADD3.X R21, PT, PT, R2.reuse, UR13, RZ, P0, !PT ;  /* 0x0000000d02157c10 */ /* 0x040fe400087fe4ff */
[C---:B------:R-:W-:Y:S02]  /*0700*/  IADD3.X R19, PT, PT, R2.reuse, UR17, RZ, P1, !PT ;  /* 0x0000001102137c10 */ /* 0x040fe40008ffe4ff */
[----:B------:R-:W-:Y:S01]  /*0710*/  IADD3.X R17, PT, PT, R2, UR19, RZ, P2, !PT ;  /* 0x0000001302117c10 */ /* 0x000fe200097fe4ff */
[----:B------:R-:W2:Y:S01]  /*0720*/  LDG.E.128.CONSTANT R4, desc[UR8][R20.64] ;  /* 0x0000000814047981 */ /* 0x000ea2000c1e9d00 */
[----:B------:R-:W-:-:S02]  /*0730*/  IADD3 R36, P0, PT, R20, UR5, RZ ;  /* 0x0000000514247c10 */ /* 0x000fc4000ff1e0ff */
[----:B------:R-:W-:Y:S01]  /*0740*/  IADD3 R34, P1, PT, R18, UR5, RZ ;  /* 0x0000000512227c10 */ /* 0x000fe2000ff3e0ff */
[----:B------:R-:W2:Y:S01]  /*0750*/  LDG.E.128.CONSTANT R8, desc[UR8][R18.64] ;  /* 0x0000000812087981 */ /* 0x000ea2000c1e9d00 */
[----:B------:R-:W-:-:S03]  /*0760*/  IADD3 R26, P2, PT, R16, UR5, RZ ;  /* 0x00000005101a7c10 */ /* 0x000fc6000ff5e0ff */
[----:B------:R-:W2:Y:S01]  /*0770*/  LDG.E.128.CONSTANT R12, desc[UR8][R16.64] ;  /* 0x00000008100c7981 */ /* 0x000ea2000c1e9d00 */
[----:B------:R-:W-:Y:S02]  /*0780*/  IADD3.X R37, PT, PT, R21, UR10, RZ, P0, !PT ;  /* 0x0000000a15257c10 */ /* 0x000fe400087fe4ff */
[----:B------:R-:W-:Y:S02]  /*0790*/  IADD3.X R35, PT, PT, R19, UR10, RZ, P1, !PT ;  /* 0x0000000a13237c10 */ /* 0x000fe40008ffe4ff */
[----:B------:R-:W-:Y:S01]  /*07a0*/  IADD3.X R27, PT, PT, R17, UR10, RZ, P2, !PT ;  /* 0x0000000a111b7c10 */ /* 0x000fe200097fe4ff */
[----:B------:R-:W3:Y:S04]  /*07b0*/  LDG.E.128.CONSTANT R28, desc[UR8][R36.64] ;  /* 0x00000008241c7981 */ /* 0x000ee8000c1e9d00 */
[----:B------:R0:W3:Y:S04]  /*07c0*/  LDG.E.128.CONSTANT R16, desc[UR8][R34.64] ;  /* 0x0000000822107981 */ /* 0x0000e8000c1e9d00 */
[----:B------:R1:W3:Y:S01]  /*07d0*/  LDG.E.128.CONSTANT R20, desc[UR8][R26.64] ;  /* 0x000000081a147981 */ /* 0x0002e2000c1e9d00 */
[----:B------:R-:W-:-:S04]  /*07e0*/  IADD3 R32, P0, PT, R24, UR14, RZ ;  /* 0x0000000e18207c10 */ /* 0x000fc8000ff1e0ff */
[----:B------:R-:W-:Y:S02]  /*07f0*/  IADD3.X R33, PT, PT, R2, UR15, RZ, P0, !PT ;  /* 0x0000000f02217c10 */ /* 0x000fe400087fe4ff */
[----:B------:R-:W-:Y:S02]  /*0800*/  IADD3 R24, P0, PT, R36, UR5, RZ ;  /* 0x0000000524187c10 */ /* 0x000fe4000ff1e0ff */
[----:B0-----:R-:W-:Y:S02]  /*0810*/  IADD3 R34, P1, PT, R34, UR5, RZ ;  /* 0x0000000522227c10 */ /* 0x001fe4000ff3e0ff */
[----:B-1----:R-:W-:Y:S02]  /*0820*/  IADD3 R26, P2, PT, R26, UR5, RZ ;  /* 0x000000051a1a7c10 */ /* 0x002fe4000ff5e0ff */
[----:B------:R-:W-:Y:S02]  /*0830*/  IADD3.X R25, PT, PT, R37, UR10, RZ, P0, !PT ;  /* 0x0000000a25197c10 */ /* 0x000fe400087fe4ff */
[----:B------:R-:W-:-:S02]  /*0840*/  IADD3.X R35, PT, PT, R35, UR10, RZ, P1, !PT ;  /* 0x0000000a23237c10 */ /* 0x000fc40008ffe4ff */
[----:B------:R-:W-:Y:S02]  /*0850*/  IADD3.X R27, PT, PT, R27, UR10, RZ, P2, !PT ;  /* 0x0000000a1b1b7c10 */ /* 0x000fe400097fe4ff */
[----:B------:R-:W-:-:S04]  /*0860*/  IADD3 R36, P2, PT, R26, UR5, RZ ;  /* 0x000000051a247c10 */ /* 0x000fc8000ff5e0ff */
[----:B------:R-:W-:Y:S02]  /*0870*/  IADD3.X R37, PT, PT, R27, UR10, RZ, P2, !PT ;  /* 0x0000000a1b257c10 */ /* 0x000fe400097fe4ff */
[----:B--2---:R-:W-:Y:S02]  /*0880*/  LOP3.LUT R8, R12, R8, R4, 0x96, !PT ;  /* 0x000000080c087212 */ /* 0x004fe400078e9604 */
[----:B------:R-:W-:Y:S02]  /*0890*/  LOP3.LUT R9, R13, R9, R5, 0x96, !PT ;  /* 0x000000090d097212 */ /* 0x000fe400078e9605 */
[----:B------:R-:W-:Y:S02]  /*08a0*/  LOP3.LUT R10, R14, R10, R6, 0x96, !PT ;  /* 0x0000000a0e0a7212 */ /* 0x000fe400078e9606 */
[----:B------:R-:W-:Y:S02]  /*08b0*/  LOP3.LUT R11, R15, R11, R7, 0x96, !PT ;  /* 0x0000000b0f0b7212 */ /* 0x000fe400078e9607 */
[----:B------:R-:W2:Y:S04]  /*08c0*/  LDG.E.128.CONSTANT R4, desc[UR8][R24.64] ;  /* 0x0000000818047981 */ /* 0x000ea8000c1e9d00 */
[----:B------:R0:W-:Y:S04]  /*08d0*/  STG.E.128 desc[UR8][R32.64], R8 ;  /* 0x0000000820007986 */ /* 0x0001e8000c101d08 */
[----:B------:R-:W2:Y:S01]  /*08e0*/  LDG.E.128.CONSTANT R12, desc[UR8][R26.64] ;  /* 0x000000081a0c7981 */ /* 0x000ea2000c1e9d00 */
[----:B---3--:R-:W-:-:S02]  /*08f0*/  LOP3.LUT R28, R20, R16, R28, 0x96, !PT ;  /* 0x00000010141c7212 */ /* 0x008fc400078e961c */
[----:B------:R-:W-:Y:S02]  /*0900*/  IADD3 R16, P0, PT, R24, UR5, RZ ;  /* 0x0000000518107c10 */ /* 0x000fe4000ff1e0ff */
[----:B------:R-:W-:Y:S01]  /*0910*/  IADD3 R20, P1, PT, R34, UR5, RZ ;  /* 0x0000000522147c10 */ /* 0x000fe2000ff3e0ff */
[----:B0-----:R-:W2:Y:S01]  /*0920*/  LDG.E.128.CONSTANT R8, desc[UR8][R34.64] ;  /* 0x0000000822087981 */ /* 0x001ea2000c1e9d00 */
[----:B------:R-:W-:Y:S02]  /*0930*/  LOP3.LUT R29, R21, R17, R29, 0x96, !PT ;  /* 0x00000011151d7212 */ /* 0x000fe400078e961d */
[----:B------:R-:W-:Y:S02]  /*0940*/  IADD3.X R17, PT, PT, R25, UR10, RZ, P0, !PT ;  /* 0x0000000a19117c10 */ /* 0x000fe400087fe4ff */
[----:B------:R-:W-:Y:S01]  /*0950*/  IADD3.X R21, PT, PT, R35, UR10, RZ, P1, !PT ;  /* 0x0000000a23157c10 */ /* 0x000fe20008ffe4ff */
[----:B------:R-:W3:Y:S01]  /*0960*/  LDG.E.128.CONSTANT R24, desc[UR8][R36.64] ;  /* 0x0000000824187981 */ /* 0x000ee2000c1e9d00 */
[----:B------:R-:W-:-:S02]  /*0970*/  LOP3.LUT R30, R22, R18, R30, 0x96, !PT ;  /* 0x00000012161e7212 */ /* 0x000fc400078e961e */
[----:B------:R-:W-:Y:S02]  /*0980*/  LOP3.LUT R31, R23, R19, R31, 0x96, !PT ;  /* 0x00000013171f7212 */ /* 0x000fe400078e961f */
[----:B------:R-:W3:Y:S04]  /*0990*/  LDG.E.128.CONSTANT R16, desc[UR8][R16.64] ;  /* 0x0000000810107981 */ /* 0x000ee8000c1e9d00 */
[----:B------:R-:W3:Y:S01]  /*09a0*/  LDG.E.128.CONSTANT R20, desc[UR8][R20.64] ;  /* 0x0000000814147981 */ /* 0x000ee2000c1e9d00 */
[----:B------:R-:W-:Y:S01]  /*09b0*/  IMAD.U32 R2, RZ, RZ, UR4 ;  /* 0x00000004ff027e24 */ /* 0x000fe2000f8e00ff */
[----:B--2---:R-:W-:Y:S02]  /*09c0*/  LOP3.LUT R4, R12, R8, R4, 0x96, !PT ;  /* 0x000000080c047212 */ /* 0x004fe400078e9604 */
[----:B------:R-:W-:-:S02]  /*09d0*/  IADD3 R8, P0, PT, R32, UR5, RZ ;  /* 0x0000000520087c10 */ /* 0x000fc4000ff1e0ff */
[----:B------:R-:W-:Y:S02]  /*09e0*/  LOP3.LUT R5, R13, R9, R5, 0x96, !PT ;  /* 0x000000090d057212 */ /* 0x000fe400078e9605 */
[----:B------:R-:W-:Y:S02]  /*09f0*/  IADD3.X R9, PT, PT, R33, UR10, RZ, P0, !PT ;  /* 0x0000000a21097c10 */ /* 0x000fe400087fe4ff */
[----:B------:R-:W-:Y:S02]  /*0a00*/  IADD3 R12, P0, PT, R8, UR5, RZ ;  /* 0x00000005080c7c10 */ /* 0x000fe4000ff1e0ff */
[----:B------:R-:W-:Y:S02]  /*0a10*/  LOP3.LUT R6, R14, R10, R6, 0x96, !PT ;  /* 0x0000000a0e067212 */ /* 0x000fe400078e9606 */
[----:B------:R-:W-:Y:S02]  /*0a20*/  IADD3.X R13, PT, PT, R9, UR10, RZ, P0, !PT ;  /* 0x0000000a090d7c10 */ /* 0x000fe400087fe4ff */
[----:B------:R-:W-:Y:S01]  /*0a30*/  IADD3 R10, P0, PT, R12, UR5, RZ ;  /* 0x000000050c0a7c10 */ /* 0x000fe2000ff1e0ff */
[----:B------:R0:W-:Y:S01]  /*0a40*/  STG.E.128 desc[UR8][R8.64], R28 ;  /* 0x0000001c08007986 */ /* 0x0001e2000c101d08 */
[----:B------:R-:W-:-:S02]  /*0a50*/  LOP3.LUT R7, R15, R11, R7, 0x96, !PT ;  /* 0x0000000b0f077212 */ /* 0x000fc400078e9607 */
[----:B---3--:R-:W-:Y:S02]  /*0a60*/  LOP3.LUT R16, R24, R20, R16, 0x96, !PT ;  /* 0x0000001418107212 */ /* 0x008fe400078e9610 */
[----:B------:R-:W-:Y:S02]  /*0a70*/  LOP3.LUT R17, R25, R21, R17, 0x96, !PT ;  /* 0x0000001519117212 */ /* 0x000fe400078e9611 */
[----:B------:R-:W-:Y:S02]  /*0a80*/  LOP3.LUT R18, R26, R22, R18, 0x96, !PT ;  /* 0x000000161a127212 */ /* 0x000fe400078e9612 */
[----:B------:R-:W-:Y:S02]  /*0a90*/  IADD3.X R11, PT, PT, R13, UR10, RZ, P0, !PT ;  /* 0x0000000a0d0b7c10 */ /* 0x000fe400087fe4ff */
[----:B------:R-:W-:Y:S02]  /*0aa0*/  LOP3.LUT R19, R27, R23, R19, 0x96, !PT ;  /* 0x000000171b137212 */ /* 0x000fe400078e9613 */
[----:B------:R-:W-:Y:S01]  /*0ab0*/  LEA R3, P0, R2, R3, 0x2 ;  /* 0x0000000302037211 */ /* 0x000fe200078010ff */
[----:B------:R3:W-:Y:S01]  /*0ac0*/  STG.E.128 desc[UR8][R12.64], R4 ;  /* 0x000000040c007986 */ /* 0x0007e2000c101d08 */
[----:B0-----:R-:W-:-:S03]  /*0ad0*/  IMAD.U32 R9, RZ, RZ, UR4 ;  /* 0x00000004ff097e24 */ /* 0x001fc6000f8e00ff */
[----:B------:R3:W-:Y:S02]  /*0ae0*/  STG.E.128 desc[UR8][R10.64], R16 ;  /* 0x000000100a007986 */ /* 0x0007e4000c101d08 */
[----:B------:R-:W-:Y:S02]  /*0af0*/  LEA.HI.X R0, R9, R0, RZ, 0x2, P0 ;  /* 0x0000000009007211 */ /* 0x000fe400000f14ff */
[----:B------:R-:W-:-:S04]  /*0b00*/  ISETP.GE.U32.AND P0, PT, R3, UR6, PT ;  /* 0x0000000603007c0c */ /* 0x000fc8000bf06070 */
[----:B------:R-:W-:-:S13]  /*0b10*/  ISETP.GE.U32.AND.EX P0, PT, R0, UR7, PT, P0 ;  /* 0x0000000700007c0c */ /* 0x000fda000bf06100 */
[----:B---3--:R-:W-:Y:S05]  /*0b20*/  @!P0 BRA `(.L_x_36) ;  /* 0xfffffff800dc8947 */ /* 0x008fea000383ffff */
[----:B------:R-:W-:Y:S05]  /*0b30*/  BSYNC.RECONVERGENT B0 ;  /* 0x0000000000007941 */ /* 0x000fea0003800200 */
.L_x_35:
[----:B------:R-:W-:Y:S05]  /*0b40*/  EXIT ;  /* 0x000000000000794d */ /* 0x000fea0003800000 */
        .weak           $__internal_2_$__cuda_sm20_div_u64
        .type           $__internal_2_$__cuda_sm20_div_u64,@function
        .size           $__internal_2_$__cuda_sm20_div_u64,(.L_x_61 - $__internal_2_$__cuda_sm20_div_u64)
$__internal_2_$__cuda_sm20_div_u64:
        /* <DEDUP_REMOVED lines=18> */
[----:B------:R-:W-:-:S03]  /*0c70*/  IMAD.WIDE.U32 R8, R11, UR4, RZ ;  /* 0x000000040b087c25 */ /* 0x000fc6000f8e00ff */
[----:B------:R-:W-:Y:S01]  /*0c80*/  IADD3 R13, P0, PT, RZ, -R8, RZ ;  /* 0x80000008ff0d7210 */ /* 0x000fe20007f1e0ff */
[----:B------:R-:W-:Y:S02]  /*0c90*/  IMAD R8, R7, UR4, R9 ;  /* 0x0000000407087c24 */ /* 0x000fe4000f8e0209 */
        /* <DEDUP_REMOVED lines=17> */
[----:B------:R-:W-:-:S04]  /*0db0*/  IMAD.WIDE.U32 R8, R10, UR4, RZ ;  /* 0x000000040a087c25 */ /* 0x000fc8000f8e00ff */
[----:B------:R-:W-:Y:S01]  /*0dc0*/  IMAD.X R7, RZ, RZ, R7, P1 ;  /* 0x000000ffff077224 */ /* 0x000fe200008e0607 */
[----:B------:R-:W-:-:S03]  /*0dd0*/  IADD3 R11, P0, PT, -R8, R4, RZ ;  /* 0x00000004080b7210 */ /* 0x000fc60007f1e1ff */
[----:B------:R-:W-:Y:S01]  /*0de0*/  IMAD R12, R7, UR4, R9 ;  /* 0x00000004070c7c24 */ /* 0x000fe2000f8e0209 */
[----:B------:R-:W-:Y:S02]  /*0df0*/  IADD3 R9, P2, PT, R10, 0x1, RZ ;  /* 0x000000010a097810 */ /* 0x000fe40007f5e0ff */
[----:B------:R-:W-:Y:S01]  /*0e00*/  IADD3 R4, P1, PT, R11, -UR4, RZ ;  /* 0x800000040b047c10 */ /* 0x000fe2000ff3e0ff */
[----:B------:R-:W-:Y:S01]  /*0e10*/  IMAD.X R12, R5, 0x1, ~R12, P0 ;  /* 0x00000001050c7824 */ /* 0x000fe200000e0e0c */
[----:B------:R-:W-:Y:S01]  /*0e20*/  ISETP.GE.U32.AND P0, PT, R11, UR4, PT ;  /* 0x000000040b007c0c */ /* 0x000fe2000bf06070 */
        /* <DEDUP_REMOVED lines=8> */
[----:B------:R-:W-:-:S02]  /*0eb0*/  ISETP.GE.U32.AND P0, PT, R4, UR4, PT ;  /* 0x0000000404007c0c */ /* 0x000fc4000bf06070 */
[----:B------:R-:W-:Y:S02]  /*0ec0*/  IADD3 R4, P2, PT, R9, 0x1, RZ ;  /* 0x0000000109047810 */ /* 0x000fe40007f5e0ff */
[----:B------:R-:W-:Y:S02]  /*0ed0*/  ISETP.GE.U32.AND.EX P0, PT, R5, RZ, PT, P0 ;  /* 0x000000ff0500720c */ /* 0x000fe40003f06100 */
[----:B------:R-:W-:Y:S01]  /*0ee0*/  ISETP.NE.U32.AND P1, PT, RZ, UR4, PT ;  /* 0x00000004ff007c0c */ /* 0x000fe2000bf25070 */
[----:B------:R-:W-:Y:S01]  /*0ef0*/  IMAD.X R5, RZ, RZ, R8, P2 ;  /* 0x000000ffff057224 */ /* 0x000fe200010e0608 */
[----:B------:R-:W-:Y:S02]  /*0f00*/  SEL R4, R4, R9, P0 ;  /* 0x0000000904047207 */ /* 0x000fe40000000000 */
[----:B------:R-:W-:Y:S02]  /*0f10*/  ISETP.NE.AND.EX P1, PT, RZ, RZ, PT, P1 ;  /* 0x000000ffff00720c */ /* 0x000fe40003f25310 */
[----:B------:R-:W-:-:S02]  /*0f20*/  SEL R5, R5, R8, P0 ;  /* 0x0000000805057207 */ /* 0x000fc40000000000 */
[----:B------:R-:W-:Y:S02]  /*0f30*/  SEL R4, R4, 0xffffffff, P1 ;  /* 0xffffffff04047807 */ /* 0x000fe40000800000 */
[----:B------:R-:W-:Y:S01]  /*0f40*/  SEL R5, R5, 0xffffffff, P1 ;  /* 0xffffffff05057807 */ /* 0x000fe20000800000 */
[----:B------:R-:W-:Y:S06]  /*0f50*/  RET.REL.NODEC R6 `(_Z24xor_parity_update_kernelPKhPhS0_S0_m) ;  /* 0xfffffff006287950 */ /* 0x000fec0003c3ffff */
.L_x_37:
        /* <DEDUP_REMOVED lines=10> */
.L_x_61:


//--------------------- .text._Z24xor_parity_kernel_sharedPPKhPhmi --------------------------
	.section	.text._Z24xor_parity_kernel_sharedPPKhPhmi,"ax",@progbits
	.align	128
        .global         _Z24xor_parity_kernel_sharedPPKhPhmi
        .type           _Z24xor_parity_kernel_sharedPPKhPhmi,@function
        .size           _Z24xor_parity_kernel_sharedPPKhPhmi,(.L_x_66 - _Z24xor_parity_kernel_sharedPPKhPhmi)
        .other          _Z24xor_parity_kernel_sharedPPKhPhmi,@"STO_CUDA_ENTRY STV_DEFAULT"
_Z24xor_parity_kernel_sharedPPKhPhmi:
.text._Z24xor_parity_kernel_sharedPPKhPhmi:
[----:B------:R-:W-:Y:S08]  /*0000*/  LDC R1, c[0x0][0x37c] ;  /* 0x0000df00ff017b82 */ /* 0x000ff00000000800 */
[----:B------:R-:W0:Y:S01]  /*0010*/  S2UR UR4, SR_CTAID.X ;  /* 0x00000000000479c3 */ /* 0x000e220000002500 */
[----:B------:R-:W0:Y:S07]  /*0020*/  LDCU UR6, c[0x0][0x360] ;  /* 0x00006c00ff0677ac */ /* 0x000e2e0008000800 */
[----:B------:R-:W1:Y:S01]  /*0030*/  LDC.64 R2, c[0x0][0x390] ;  /* 0x0000e400ff027b82 */ /* 0x000e620000000a00 */
[----:B0-----:R-:W-:-:S04]  /*0040*/  UIMAD UR4, UR4, UR6, URZ ;  /* 0x00000006040472a4 */ /* 0x001fc8000f8e02ff */
[----:B------:R-:W-:-:S06]  /*0050*/  UIMAD.WIDE.U32 UR4, UR4, 0x10, URZ ;  /* 0x00000010040478a5 */ /* 0x000fcc000f8e00ff */
[----:B------:R-:W-:Y:S01]  /*0060*/  IMAD.U32 R0, RZ, RZ, UR5 ;  /* 0x00000005ff007e24 */ /* 0x000fe2000f8e00ff */
[----:B-1----:R-:W-:-:S04]  /*0070*/  ISETP.LE.U32.AND P0, PT, R2, UR4, PT ;  /* 0x0000000402007c0c */ /* 0x002fc8000bf03070 */
[----:B------:R-:W-:-:S13]  /*0080*/  ISETP.GE.U32.AND.EX P0, PT, R0, R3, PT, P0 ;  /* 0x000000030000720c */ /* 0x000fda0003f06100 */
[----:B------:R-:W-:Y:S05]  /*0090*/  @P0 EXIT ;  /* 0x000000000000094d */ /* 0x000fea0003800000 */
[----:B------:R-:W0:Y:S01]  /*00a0*/  S2R R3, SR_TID.X ;  /* 0x0000000000037919 */ /* 0x000e220000002100 */
[----:B------:R-:W1:Y:S01]  /*00b0*/  LDCU UR7, c[0x0][0x370] ;  /* 0x00006e00ff0777ac */ /* 0x000e620008000800 */
[----:B------:R-:W2:Y:S01]  /*00c0*/  LDCU UR8, c[0x0][0x398] ;  /* 0x00007300ff0877ac */ /* 0x000ea20008000800 */
[----:B------:R-:W3:Y:S01]  /*00d0*/  LDCU.64 UR12, c[0x0][0x358] ;  /* 0x00006b00ff0c77ac */ /* 0x000ee20008000a00 */
[----:B-1----:R-:W-:Y:S02]  /*00e0*/  UIMAD UR6, UR6, UR7, URZ ;  /* 0x00000007060672a4 */ /* 0x002fe4000f8e02ff */
[----:B--2---:R-:W-:Y:S02]  /*00f0*/  ULOP3.LUT UR10, UR8, 0x7, URZ, 0xc0, !UPT ;  /* 0x00000007080a7892 */ /* 0x004fe4000f8ec0ff */
[----:B---3--:R-:W-:-:S12]  /*0100*/  ULOP3.LUT UR7, UR8, 0x7ffffff8, URZ, 0xc0, !UPT ;  /* 0x7ffffff808077892 */ /* 0x008fd8000f8ec0ff */
.L_x_44:
[----:B------:R-:W1:Y:S01]  /*0110*/  LDCU.64 UR8, c[0x0][0x390] ;  /* 0x00007200ff0877ac */ /* 0x000e620008000a00 */
[----:B0-----:R-:W-:Y:S01]  /*0120*/  LEA R2, P0, R3, UR4, 0x4 ;  /* 0x0000000403027c11 */ /* 0x001fe2000f8020ff */
[----:B------:R-:W-:Y:S03]  /*0130*/  BSSY.RECONVERGENT B0, `(.L_x_38) ;  /* 0x0000094000007945 */ /* 0x000fe60003800200 */
[----:B------:R-:W-:Y:S01]  /*0140*/  IADD3 R4, P1, PT, R2, 0x10, RZ ;  /* 0x0000001002047810 */ /* 0x000fe20007f3e0ff */
[----:B------:R-:W-:Y:S01]  /*0150*/  IMAD.X R0, RZ, RZ, UR5, P0 ;  /* 0x00000005ff007e24 */ /* 0x000fe200080e06ff */
[----:B------:R-:W-:Y:S02]  /*0160*/  UIMAD.WIDE.U32 UR4, UR6, 0x10, UR4 ;  /* 0x00000010060478a5 */ /* 0x000fe4000f8e0004 */
[----:B-1----:R-:W-:Y:S01]  /*0170*/  ISETP.GT.U32.AND P0, PT, R4, UR8, PT ;  /* 0x0000000804007c0c */ /* 0x002fe2000bf04070 */
[----:B------:R-:W-:Y:S01]  /*0180*/  IMAD.X R4, RZ, RZ, R0, P1 ;  /* 0x000000ffff047224 */ /* 0x000fe200008e0600 */
[----:B------:R-:W-:-:S04]  /*0190*/  UISETP.GE.U32.AND UP0, UPT, UR4, UR8, UPT ;  /* 0x000000080400728c */ /* 0x000fc8000bf06070 */
[----:B------:R-:W-:Y:S01]  /*01a0*/  ISETP.GT.U32.AND.EX P0, PT, R4, UR9, PT, P0 ;  /* 0x0000000904007c0c */ /* 0x000fe2000bf04100 */
[----:B------:R-:W-:-:S12]  /*01b0*/  UISETP.GE.U32.AND.EX UP0, UPT, UR5, UR9, UPT, UP0 ;  /* 0x000000090500728c */ /* 0x000fd8000bf06100 */
[----:B------:R-:W-:Y:S05]  /*01c0*/  @P0 BRA `(.L_x_39) ;  /* 0x0000000800280947 */ /* 0x000fea0003800000 */
[----:B------:R-:W0:Y:S01]  /*01d0*/  LDC R24, c[0x0][0x398] ;  /* 0x0000e600ff187b82 */ /* 0x000e220000000800 */
[----:B------:R-:W-:Y:S02]  /*01e0*/  CS2R R4, SRZ ;  /* 0x0000000000047805 */ /* 0x000fe4000001ff00 */
[----:B------:R-:W-:Y:S02]  /*01f0*/  CS2R R6, SRZ ;  /* 0x0000000000067805 */ /* 0x000fe4000001ff00 */
[----:B0-----:R-:W-:-:S13]  /*0200*/  ISETP.GE.AND P0, PT, R24, 0x1, PT ;  /* 0x000000011800780c */ /* 0x001fda0003f06270 */
[----:B------:R-:W-:Y:S05]  /*0210*/  @!P0 BRA `(.L_x_40) ;  /* 0x0000000800048947 */ /* 0x000fea0003800000 */
[----:B------:R-:W-:Y:S01]  /*0220*/  ISETP.GE.U32.AND P0, PT, R24, 0x8, PT ;  /* 0x000000081800780c */ /* 0x000fe20003f06070 */
[----:B------:R-:W-:Y:S01]  /*0230*/  IMAD.MOV.U32 R25, RZ, RZ, RZ ;  /* 0x000000ffff197224 */ /* 0x000fe200078e00ff */
[----:B------:R-:W-:Y:S02]  /*0240*/  CS2R R6, SRZ ;  /* 0x0000000000067805 */ /* 0x000fe4000001ff00 */
[----:B------:R-:W-:-:S09]  /*0250*/  CS2R R4, SRZ ;  /* 0x0000000000047805 */ /* 0x000fd2000001ff00 */
[----:B------:R-:W-:Y:S05]  /*0260*/  @!P0 BRA `(.L_x_41) ;  /* 0x0000000000f88947 */ /* 0x000fea0003800000 */
[----:B------:R-:W0:Y:S01]  /*0270*/  LDCU.64 UR8, c[0x0][0x380] ;  /* 0x00007000ff0877ac */ /* 0x000e220008000a00 */
[----:B------:R-:W-:Y:S02]  /*0280*/  CS2R R6, SRZ ;  /* 0x0000000000067805 */ /* 0x000fe4000001ff00 */
[----:B------:R-:W-:Y:S01]  /*0290*/  CS2R R4, SRZ ;  /* 0x0000000000047805 */ /* 0x000fe2000001ff00 */
[----:B------:R-:W-:Y:S02]  /*02a0*/  UIADD3 UR11, UPT, UPT, -UR7, URZ, URZ ;  /* 0x000000ff070b7290 */ /* 0x000fe4000fffe1ff */
[----:B0-----:R-:W-:-:S04]  /*02b0*/  UIADD3 UR8, UP1, UPT, UR8, 0x20, URZ ;  /* 0x0000002008087890 */ /* 0x001fc8000ff3e0ff */
[----:B------:R-:W-:Y:S02]  /*02c0*/  UIADD3.X UR9, UPT, UPT, URZ, UR9, URZ, UP1, !UPT ;  /* 0x00000009ff097290 */ /* 0x000fe40008ffe4ff */
[----:B------:R-:W-:-:S04]  /*02d0*/  IMAD.U32 R26, RZ, RZ, UR8 ;  /* 0x00000008ff1a7e24 */ /* 0x000fc8000f8e00ff */
[----:B------:R-:W-:-:S07]  /*02e0*/  IMAD.U32 R27, RZ, RZ, UR9 ;  /* 0x00000009ff1b7e24 */ /* 0x000fce000f8e00ff */
.L_x_42:
[----:B------:R-:W2:Y:S04]  /*02f0*/  LDG.E.64.CONSTANT R8, desc[UR12][R26.64+-0x20] ;  /* 0xffffe00c1a087981 */ /* 0x000ea8000c1e9b00 */
[----:B------:R-:W3:Y:S04]  /*0300*/  LDG.E.64.CONSTANT R10, desc[UR12][R26.64+-0x18] ;  /* 0xffffe80c1a0a7981 */ /* 0x000ee8000c1e9b00 */
[----:B------:R-:W4:Y:S04]  /*0310*/  LDG.E.64.CONSTANT R16, desc[UR12][R26.64+-0x10] ;  /* 0xfffff00c1a107981 */ /* 0x000f28000c1e9b00 */
[----:B------:R-:W5:Y:S04]  /*0320*/  LDG.E.64.CONSTANT R18, desc[UR12][R26.64+-0x8] ;  /* 0xfffff80c1a127981 */ /* 0x000f68000c1e9b00 */
[----:B------:R-:W5:Y:S04]  /*0330*/  LDG.E.64.CONSTANT R30, desc[UR12][R26.64] ;  /* 0x0000000c1a1e7981 */ /* 0x000f68000c1e9b00 */
[----:B------:R-:W5:Y:S01]  /*0340*/  LDG.E.64.CONSTANT R28, desc[UR12][R26.64+0x10] ;  /* 0x0000100c1a1c7981 */ /* 0x000f62000c1e9b00 */
[----:B--2---:R-:W-:-:S02]  /*0350*/  IADD3 R8, P0, PT, R8, R2, RZ ;  /* 0x0000000208087210 */ /* 0x004fc40007f1e0ff */
[----:B---3--:R-:W-:-:S03]  /*0360*/  IADD3 R12, P1, PT, R10, R2, RZ ;  /* 0x000000020a0c7210 */ /* 0x008fc60007f3e0ff */
[--C-:B------:R-:W-:Y:S02]  /*0370*/  IMAD.X R9, R9, 0x1, R0.reuse, P0 ;  /* 0x0000000109097824 */ /* 0x100fe400000e0600 */
[----:B------:R-:W-:-:S04]  /*0380*/  IMAD.X R13, R11, 0x1, R0, P1 ;  /* 0x000000010b0d7824 */ /* 0x000fc800008e0600 */
[----:B------:R-:W2:Y:S04]  /*0390*/  LDG.E.128 R8, desc[UR12][R8.64] ;  /* 0x0000000c08087981 */ /* 0x000ea8000c1e1d00 */
[----:B------:R-:W2:Y:S01]  /*03a0*/  LDG.E.128 R12, desc[UR12][R12.64] ;  /* 0x0000000c0c0c7981 */ /* 0x000ea2000c1e1d00 */
[-C--:B----4-:R-:W-:Y:S02]  /*03b0*/  IADD3 R16, P0, PT, R16, R2.reuse, RZ ;  /* 0x0000000210107210 */ /* 0x090fe40007f1e0ff */
[----:B-----5:R-:W-:-:S03]  /*03c0*/  IADD3 R22, P1, PT, R18, R2, RZ ;  /* 0x0000000212167210 */ /* 0x020fc60007f3e0ff */
[--C-:B------:R-:W-:Y:S02]  /*03d0*/  IMAD.X R17, R17, 0x1, R0.reuse, P0 ;  /* 0x0000000111117824 */ /* 0x100fe400000e0600 */
[----:B------:R-:W-:-:S04]  /*03e0*/  IMAD.X R23, R19, 0x1, R0, P1 ;  /* 0x0000000113177824 */ /* 0x000fc800008e0600 */
[----:B------:R-:W3:Y:S04]  /*03f0*/  LDG.E.128 R16, desc[UR12][R16.64] ;  /* 0x0000000c10107981 */ /* 0x000ee8000c1e1d00 */
[----:B------:R-:W3:Y:S01]  /*0400*/  LDG.E.128 R20, desc[UR12][R22.64] ;  /* 0x0000000c16147981 */ /* 0x000ee2000c1e1d00 */
[----:B--2---:R-:W-:Y:S02]  /*0410*/  LOP3.LUT R25, R12, R8, R4, 0x96, !PT ;  /* 0x000000080c197212 */ /* 0x004fe400078e9604 */
[----:B------:R-:W-:Y:S02]  /*0420*/  LOP3.LUT R4, R13, R9, R5, 0x96, !PT ;  /* 0x000000090d047212 */ /* 0x000fe400078e9605 */
[----:B------:R-:W2:Y:S04]  /*0430*/  LDG.E.64.CONSTANT R8, desc[UR12][R26.64+0x8] ;  /* 0x0000080c1a087981 */ /* 0x000ea8000c1e9b00 */
[----:B------:R-:W4:Y:S01]  /*0440*/  LDG.E.64.CONSTANT R12, desc[UR12][R26.64+0x18] ;  /* 0x0000180c1a0c7981 */ /* 0x000f22000c1e9b00 */
[----:B------:R-:W-:-:S02]  /*0450*/  LOP3.LUT R5, R14, R10, R6, 0x96, !PT ;  /* 0x0000000a0e057212 */ /* 0x000fc400078e9606 */
[----:B------:R-:W-:Y:S02]  /*0460*/  IADD3 R10, P0, PT, R30, R2, RZ ;  /* 0x000000021e0a7210 */ /* 0x000fe40007f1e0ff */
[----:B------:R-:W-:Y:S02]  /*0470*/  LOP3.LUT R14, R15, R11, R7, 0x96, !PT ;  /* 0x0000000b0f0e7212 */ /* 0x000fe400078e9607 */
[----:B---3--:R-:W-:Y:S01]  /*0480*/  LOP3.LUT R25, R20, R16, R25, 0x96, !PT ;  /* 0x0000001014197212 */ /* 0x008fe200078e9619 */
[----:B------:R-:W-:Y:S01]  /*0490*/  IMAD.X R11, R31, 0x1, R0, P0 ;  /* 0x000000011f0b7824 */ /* 0x000fe200000e0600 */
[----:B------:R-:W-:Y:S02]  /*04a0*/  IADD3 R28, P0, PT, R28, R2, RZ ;  /* 0x000000021c1c7210 */ /* 0x000fe40007f1e0ff */
[----:B------:R-:W-:Y:S02]  /*04b0*/  LOP3.LUT R20, R21, R17, R4, 0x96, !PT ;  /* 0x0000001115147212 */ /* 0x000fe400078e9604 */
[----:B------:R-:W-:Y:S01]  /*04c0*/  LOP3.LUT R21, R22, R18, R5, 0x96, !PT ;  /* 0x0000001216157212 */ /* 0x000fe200078e9605 */
[----:B------:R-:W-:Y:S01]  /*04d0*/  IMAD.X R29, R29, 0x1, R0, P0 ;  /* 0x000000011d1d7824 */ /* 0x000fe200000e0600 */
[----:B------:R-:W-:-:S02]  /*04e0*/  LOP3.LUT R22, R23, R19, R14, 0x96, !PT ;  /* 0x0000001317167212 */ /* 0x000fc400078e960e */
[----:B--2---:R-:W-:-:S05]  /*04f0*/  IADD3 R6, P1, PT, R8, R2, RZ ;  /* 0x0000000208067210 */ /* 0x004fca0007f3e0ff */
[--C-:B------:R-:W-:Y:S01]  /*0500*/  IMAD.X R7, R9, 0x1, R0.reuse, P1 ;  /* 0x0000000109077824 */ /* 0x100fe200008e0600 */
[----:B----4-:R-:W-:Y:S01]  /*0510*/  IADD3 R16, P1, PT, R12, R2, RZ ;  /* 0x000000020c107210 */ /* 0x010fe20007f3e0ff */
[----:B------:R-:W2:Y:S04]  /*0520*/  LDG.E.128 R8, desc[UR12][R10.64] ;  /* 0x0000000c0a087981 */ /* 0x000ea8000c1e1d00 */
[----:B------:R-:W-:Y:S01]  /*0530*/  IMAD.X R17, R13, 0x1, R0, P1 ;  /* 0x000000010d117824 */ /* 0x000fe200008e0600 */
[----:B------:R-:W2:Y:S04]  /*0540*/  LDG.E.128 R4, desc[UR12][R6.64] ;  /* 0x0000000c06047981 */ /* 0x000ea8000c1e1d00 */
[----:B------:R-:W3:Y:S04]  /*0550*/  LDG.E.128 R12, desc[UR12][R28.64] ;  /* 0x0000000c1c0c7981 */ /* 0x000ee8000c1e1d00 */
[----:B------:R-:W3:Y:S01]  /*0560*/  LDG.E.128 R16, desc[UR12][R16.64] ;  /* 0x0000000c10107981 */ /* 0x000ee2000c1e1d00 */
[----:B------:R-:W-:-:S04]  /*0570*/  UIADD3 UR11, UPT, UPT, UR11, 0x8, URZ ;  /* 0x000000080b0b7890 */ /* 0x000fc8000fffe0ff */
[----:B------:R-:W-:Y:S01]  /*0580*/  UISETP.NE.AND UP1, UPT, UR11, URZ, UPT ;  /* 0x000000ff0b00728c */ /* 0x000fe2000bf25270 */
[----:B------:R-:W-:-:S05]  /*0590*/  IADD3 R26, P0, PT, R26, 0x40, RZ ;  /* 0x000000401a1a7810 */ /* 0x000fca0007f1e0ff */
[----:B------:R-:W-:Y:S01]  /*05a0*/  IMAD.X R27, RZ, RZ, R27, P0 ;  /* 0x000000ffff1b7224 */ /* 0x000fe200000e061b */
[----:B--2---:R-:W-:Y:S02]  /*05b0*/  LOP3.LUT R25, R4, R8, R25, 0x96, !PT ;  /* 0x0000000804197212 */ /* 0x004fe400078e9619 */
[----:B------:R-:W-:Y:S02]  /*05c0*/  LOP3.LUT R20, R5, R9, R20, 0x96, !PT ;  /* 0x0000000905147212 */ /* 0x000fe400078e9614 */
[----:B------:R-:W-:Y:S02]  /*05d0*/  LOP3.LUT R21, R6, R10, R21, 0x96, !PT ;  /* 0x0000000a06157212 */ /* 0x000fe400078e9615 */
[----:B------:R-:W-:Y:S02]  /*05e0*/  LOP3.LUT R22, R7, R11, R22, 0x96, !PT ;  /* 0x0000000b07167212 */ /* 0x000fe400078e9616 */
[----:B---3--:R-:W-:Y:S02]  /*05f0*/  LOP3.LUT R4, R16, R12, R25, 0x96, !PT ;  /* 0x0000000c10047212 */ /* 0x008fe400078e9619 */
[----:B------:R-:W-:-:S02]  /*0600*/  LOP3.LUT R5, R17, R13, R20, 0x96, !PT ;  /* 0x0000000d11057212 */ /* 0x000fc400078e9614 */
[----:B------:R-:W-:Y:S02]  /*0610*/  LOP3.LUT R6, R18, R14, R21, 0x96, !PT ;  /* 0x0000000e12067212 */ /* 0x000fe400078e9615 */
[----:B------:R-:W-:Y:S01]  /*0620*/  LOP3.LUT R7, R19, R15, R22, 0x96, !PT ;  /* 0x0000000f13077212 */ /* 0x000fe200078e9616 */
[----:B------:R-:W-:Y:S06]  /*0630*/  BRA.U UP1, `(.L_x_42) ;  /* 0xfffffffd012c7547 */ /* 0x000fec000b83ffff */
[----:B------:R-:W-:-:S07]  /*0640*/  IMAD.U32 R25, RZ, RZ, UR7 ;  /* 0x00000007ff197e24 */ /* 0x000fce000f8e00ff */
.L_x_41:
[----:B------:R-:W-:-:S09]  /*0650*/  UISETP.NE.AND UP1, UPT, UR10, URZ, UPT ;  /* 0x000000ff0a00728c */ /* 0x000fd2000bf25270 */
[----:B------:R-:W-:Y:S05]  /*0660*/  BRA.U !UP1, `(.L_x_40) ;  /* 0x0000000109f07547 */ /* 0x000fea000b800000 */
[----:B------:R-:W-:-:S04]  /*0670*/  UIADD3 UR8, UPT, UPT, UR10, -0x1, URZ ;  /* 0xffffffff0a087890 */ /* 0x000fc8000fffe0ff */
[----:B------:R-:W-:-:S09]  /*0680*/  UISETP.GE.U32.AND UP1, UPT, UR8, 0x3, UPT ;  /* 0x000000030800788c */ /* 0x000fd2000bf26070 */
[----:B------:R-:W-:Y:S05]  /*0690*/  BRA.U !UP1, `(.L_x_43) ;  /* 0x00000001096c7547 */ /* 0x000fea000b800000 */
[----:B------:R-:W0:Y:S02]  /*06a0*/  LDC.64 R18, c[0x0][0x380] ;  /* 0x0000e000ff127b82 */ /* 0x000e240000000a00 */
[----:B0-----:R-:W-:-:S05]  /*06b0*/  IMAD.WIDE.U32 R18, R25, 0x8, R18 ;  /* 0x0000000819127825 */ /* 0x001fca00078e0012 */
[----:B------:R-:W2:Y:S04]  /*06c0*/  LDG.E.64.CONSTANT R8, desc[UR12][R18.64] ;  /* 0x0000000c12087981 */ /* 0x000ea8000c1e9b00 */
[----:B------:R-:W3:Y:S04]  /*06d0*/  LDG.E.64.CONSTANT R10, desc[UR12][R18.64+0x8] ;  /* 0x0000080c120a7981 */ /* 0x000ee8000c1e9b00 */
[----:B------:R-:W4:Y:S04]  /*06e0*/  LDG.E.64.CONSTANT R14, desc[UR12][R18.64+0x10] ;  /* 0x0000100c120e7981 */ /* 0x000f28000c1e9b00 */
[----:B------:R-:W5:Y:S01]  /*06f0*/  LDG.E.64.CONSTANT R20, desc[UR12][R18.64+0x18] ;  /* 0x0000180c12147981 */ /* 0x000f62000c1e9b00 */
[----:B--2---:R-:W-:-:S02]  /*0700*/  IADD3 R8, P0, PT, R8, R2, RZ ;  /* 0x0000000208087210 */ /* 0x004fc40007f1e0ff */
[----:B---3--:R-:W-:-:S03]  /*0710*/  IADD3 R12, P1, PT, R10, R2, RZ ;  /* 0x000000020a0c7210 */ /* 0x008fc60007f3e0ff */
[--C-:B------:R-:W-:Y:S01]  /*0720*/  IMAD.X R9, R9, 0x1, R0.reuse, P0 ;  /* 0x0000000109097824 */ /* 0x100fe200000e0600 */
[----:B----4-:R-:W-:Y:S01]  /*0730*/  IADD3 R16, P2, PT, R14, R2, RZ ;  /* 0x000000020e107210 */ /* 0x010fe20007f5e0ff */
[----:B------:R-:W-:-:S04]  /*0740*/  IMAD.X R13, R11, 0x1, R0, P1 ;  /* 0x000000010b0d7824 */ /* 0x000fc800008e0600 */
[----:B------:R-:W2:Y:S01]  /*0750*/  LDG.E.128 R8, desc[UR12][R8.64] ;  /* 0x0000000c08087981 */ /* 0x000ea2000c1e1d00 */
[----:B-----5:R-:W-:Y:S01]  /*0760*/  IADD3 R20, P0, PT, R20, R2, RZ ;  /* 0x0000000214147210 */ /* 0x020fe20007f1e0ff */
[--C-:B------:R-:W-:Y:S02]  /*0770*/  IMAD.X R17, R15, 0x1, R0.reuse, P2 ;  /* 0x000000010f117824 */ /* 0x100fe400010e0600 */
[----:B------:R-:W2:Y:S02]  /*0780*/  LDG.E.128 R12, desc[UR12][R12.64] ;  /* 0x0000000c0c0c7981 */ /* 0x000ea4000c1e1d00 */
[----:B------:R-:W-:Y:S02]  /*0790*/  IMAD.X R21, R21, 0x1, R0, P0 ;  /* 0x0000000115157824 */ /* 0x000fe400000e0600 */
[----:B------:R-:W2:Y:S04]  /*07a0*/  LDG.E.128 R16, desc[UR12][R16.64] ;  /* 0x0000000c10107981 */ /* 0x000ea8000c1e1d00 */
[----:B------:R-:W3:Y:S01]  /*07b0*/  LDG.E.128 R20, desc[UR12][R20.64] ;  /* 0x0000000c14147981 */ /* 0x000ee2000c1e1d00 */
[----:B------:R-:W-:Y:S01]  /*07c0*/  VIADD R25, R25, 0x4 ;  /* 0x0000000419197836 */ /* 0x000fe20000000000 */
        /* <DEDUP_REMOVED lines=8> */
.L_x_43:
[----:B------:R-:W-:-:S13]  /*0850*/  LOP3.LUT P0, R8, R24, 0x3, RZ, 0xc0, !PT ;  /* 0x0000000318087812 */ /* 0x000fda000780c0ff */
[----:B------:R-:W-:Y:S05]  /*0860*/  @!P0 BRA `(.L_x_40) ;  /* 0x0000000000708947 */ /* 0x000fea0003800000 */
[----:B------:R-:W-:Y:S02]  /*0870*/  ISETP.NE.AND P1, PT, R8, 0x1, PT ;  /* 0x000000010800780c */ /* 0x000fe40003f25270 */
[----:B------:R-:W-:-:S04]  /*0880*/  LOP3.LUT R24, R24, 0x1, RZ, 0xc0, !PT ;  /* 0x0000000118187812 */ /* 0x000fc800078ec0ff */
[----:B------:R-:W-:-:S07]  /*0890*/  ISETP.NE.U32.AND P0, PT, R24, 0x1, PT ;  /* 0x000000011800780c */ /* 0x000fce0003f05070 */
[----:B------:R-:W0:Y:S08]  /*08a0*/  @P1 LDC.64 R8, c[0x0][0x380] ;  /* 0x0000e000ff081b82 */ /* 0x000e300000000a00 */
[----:B------:R-:W1:Y:S01]  /*08b0*/  @!P0 LDC.64 R20, c[0x0][0x380] ;  /* 0x0000e000ff148b82 */ /* 0x000e620000000a00 */
[----:B0-----:R-:W-:-:S04]  /*08c0*/  @P1 IMAD.WIDE.U32 R18, R25, 0x8, R8 ;  /* 0x0000000819121825 */ /* 0x001fc800078e0008 */
[----:B------:R-:W-:Y:S01]  /*08d0*/  @P1 VIADD R25, R25, 0x2 ;  /* 0x0000000219191836 */ /* 0x000fe20000000000 */
[----:B------:R-:W2:Y:S03]  /*08e0*/  @P1 LDG.E.64.CONSTANT R8, desc[UR12][R18.64] ;  /* 0x0000000c12081981 */ /* 0x000ea6000c1e9b00 */
[----:B-1----:R-:W-:Y:S01]  /*08f0*/  @!P0 IMAD.WIDE.U32 R20, R25, 0x8, R20 ;  /* 0x0000000819148825 */ /* 0x002fe200078e0014 */
[----:B------:R-:W3:Y:S05]  /*0900*/  @P1 LDG.E.64.CONSTANT R10, desc[UR12][R18.64+0x8] ;  /* 0x0000080c120a1981 */ /* 0x000eea000c1e9b00 */
[----:B------:R-:W4:Y:S01]  /*0910*/  @!P0 LDG.E.64.CONSTANT R20, desc[UR12][R20.64] ;  /* 0x0000000c14148981 */ /* 0x000f22000c1e9b00 */
[----:B--2---:R-:W-:-:S02]  /*0920*/  @P1 IADD3 R8, P2, PT, R8, R2, RZ ;  /* 0x0000000208081210 */ /* 0x004fc40007f5e0ff */
[----:B---3--:R-:W-:-:S03]  /*0930*/  @P1 IADD3 R12, P3, PT, R10, R2, RZ ;  /* 0x000000020a0c1210 */ /* 0x008fc60007f7e0ff */
[--C-:B------:R-:W-:Y:S01]  /*0940*/  @P1 IMAD.X R9, R9, 0x1, R0.reuse, P2 ;  /* 0x0000000109091824 */ /* 0x100fe200010e0600 */
[----:B----4-:R-:W-:Y:S01]  /*0950*/  @!P0 IADD3 R16, P2, PT, R20, R2, RZ ;  /* 0x0000000214108210 */ /* 0x010fe20007f5e0ff */
[----:B------:R-:W-:-:S04]  /*0960*/  @P1 IMAD.X R13, R11, 0x1, R0, P3 ;  /* 0x000000010b0d1824 */ /* 0x000fc800018e0600 */
[----:B------:R-:W2:Y:S01]  /*0970*/  @P1 LDG.E.128 R8, desc[UR12][R8.64] ;  /* 0x0000000c08081981 */ /* 0x000ea2000c1e1d00 */
[----:B------:R-:W-:-:S03]  /*0980*/  @!P0 IMAD.X R17, R21, 0x1, R0, P2 ;  /* 0x0000000115118824 */ /* 0x000fc600010e0600 */
[----:B------:R-:W2:Y:S04]  /*0990*/  @P1 LDG.E.128 R12, desc[UR12][R12.64] ;  /* 0x0000000c0c0c1981 */ /* 0x000ea8000c1e1d00 */
[----:B------:R-:W3:Y:S01]  /*09a0*/  @!P0 LDG.E.128 R16, desc[UR12][R16.64] ;  /* 0x0000000c10108981 */ /* 0x000ee2000c1e1d00 */
[----:B--2---:R-:W-:Y:S02]  /*09b0*/  @P1 LOP3.LUT R4, R4, R8, R12, 0x96, !PT ;  /* 0x0000000804041212 */ /* 0x004fe400078e960c */
[----:B------:R-:W-:Y:S02]  /*09c0*/  @P1 LOP3.LUT R5, R5, R9, R13, 0x96, !PT ;  /* 0x0000000905051212 */ /* 0x000fe400078e960d */
[----:B------:R-:W-:Y:S02]  /*09d0*/  @P1 LOP3.LUT R6, R6, R10, R14, 0x96, !PT ;  /* 0x0000000a06061212 */ /* 0x000fe400078e960e */
[----:B------:R-:W-:-:S02]  /*09e0*/  @P1 LOP3.LUT R7, R7, R11, R15, 0x96, !PT ;  /* 0x0000000b07071212 */ /* 0x000fc400078e960f */
[----:B---3--:R-:W-:Y:S02]  /*09f0*/  @!P0 LOP3.LUT R4, R16, R4, RZ, 0x3c, !PT ;  /* 0x0000000410048212 */ /* 0x008fe400078e3cff */
[----:B------:R-:W-:Y:S02]  /*0a00*/  @!P0 LOP3.LUT R5, R17, R5, RZ, 0x3c, !PT ;  /* 0x0000000511058212 */ /* 0x000fe400078e3cff */
[----:B------:R-:W-:Y:S02]  /*0a10*/  @!P0 LOP3.LUT R6, R18, R6, RZ, 0x3c, !PT ;  /* 0x0000000612068212 */ /* 0x000fe400078e3cff */
[----:B------:R-:W-:-:S07]  /*0a20*/  @!P0 LOP3.LUT R7, R19, R7, RZ, 0x3c, !PT ;  /* 0x0000000713078212 */ /* 0x000fce00078e3cff */
.L_x_40:
[----:B------:R-:W0:Y:S02]  /*0a30*/  LDCU.64 UR8, c[0x0][0x388] ;  /* 0x00007100ff0877ac */ /* 0x000e240008000a00 */
[----:B0-----:R-:W-:-:S04]  /*0a40*/  IADD3 R8, P0, PT, R2, UR8, RZ ;  /* 0x0000000802087c10 */ /* 0x001fc8000ff1e0ff */
[----:B------:R-:W-:-:S05]  /*0a50*/  IADD3.X R9, PT, PT, R0, UR9, RZ, P0, !PT ;  /* 0x0000000900097c10 */ /* 0x000fca00087fe4ff */
[----:B------:R0:W-:Y:S04]  /*0a60*/  STG.E.128 desc[UR12][R8.64], R4 ;  /* 0x0000000408007986 */ /* 0x0001e8000c101d0c */
.L_x_39:
[----:B------:R-:W-:Y:S05]  /*0a70*/  BSYNC.RECONVERGENT B0 ;  /* 0x0000000000007941 */ /* 0x000fea0003800200 */
.L_x_38:
[----:B------:R-:W-:Y:S06]  /*0a80*/  BAR.SYNC.DEFER_BLOCKING 0x0 ;  /* 0x0000000000007b1d */ /* 0x000fec0000010000 */
[----:B------:R-:W-:Y:S05]  /*0a90*/  BRA.U !UP0, `(.L_x_44) ;  /* 0xfffffff5089c7547 */ /* 0x000fea000b83ffff */
[----:B------:R-:W-:Y:S05]  /*0aa0*/  EXIT ;  /* 0x000000000000794d */ /* 0x000fea0003800000 */
.L_x_45:
        /* <DEDUP_REMOVED lines=13> */
.L_x_66:


//--------------------- .text._Z28xor_parity_kernel_vectorizedPPKhPhmi --------------------------
	.section	.text._Z28xor_parity_kernel_vectorizedPPKhPhmi,"ax",@progbits
	.align	128
        .global         _Z28xor_parity_kernel_vectorizedPPKhPhmi
        .type           _Z28xor_parity_kernel_vectorizedPPKhPhmi,@function
        .size           _Z28xor_parity_kernel_vectorizedPPKhPhmi,(.L_x_62 - _Z28xor_parity_kernel_vectorizedPPKhPhmi)
        .other          _Z28xor_parity_kernel_vectorizedPPKhPhmi,@"STO_CUDA_ENTRY STV_DEFAULT"
_Z28xor_parity_kernel_vectorizedPPKhPhmi:
.text._Z28xor_parity_kernel_vectorizedPPKhPhmi:
        /* <DEDUP_REMOVED lines=16> */
[----:B0-----:R-:W-:-:S13]  /*0100*/  ISETP.GE.AND P0, PT, R19, 0x1, PT ;  /* 0x000000011300780c */ /* 0x001fda0003f06270 */
[----:B-1----:R-:W-:Y:S05]  /*0110*/  @!P0 BRA `(.L_x_46) ;  /* 0x0000000400708947 */ /* 0x002fea0003800000 */
[----:B------:R-:W0:Y:S01]  /*0120*/  LDCU.64 UR4, c[0x0][0x380] ;  /* 0x00007000ff0477ac */ /* 0x000e220008000a00 */
[C---:B------:R-:W-:Y:S02]  /*0130*/  LOP3.LUT R18, R19.reuse, 0x7ffffffc, RZ, 0xc0, !PT ;  /* 0x7ffffffc13127812 */ /* 0x040fe400078ec0ff */
[----:B------:R-:W-:-:S03]  /*0140*/  LOP3.LUT R19, R19, 0x3, RZ, 0xc0, !PT ;  /* 0x0000000313137812 */ /* 0x000fc600078ec0ff */
[----:B------:R-:W-:Y:S01]  /*0150*/  IMAD.MOV R16, RZ, RZ, -R18 ;  /* 0x000000ffff107224 */ /* 0x000fe200078e0a12 */
[----:B0-----:R-:W-:-:S04]  /*0160*/  UIADD3 UR4, UP0, UPT, UR4, 0x10, URZ ;  /* 0x0000001004047890 */ /* 0x001fc8000ff1e0ff */
[----:B------:R-:W-:-:S12]  /*0170*/  UIADD3.X UR5, UPT, UPT, URZ, UR5, URZ, UP0, !UPT ;  /* 0x00000005ff057290 */ /* 0x000fd800087fe4ff */
.L_x_50:
[----:B------:R-:W0:Y:S01]  /*0180*/  LDCU UR8, c[0x0][0x398] ;  /* 0x00007300ff0877ac */ /* 0x000e220008000800 */
[----:B------:R-:W-:Y:S01]  /*0190*/  IMAD.MOV.U32 R9, RZ, RZ, RZ ;  /* 0x000000ffff097224 */ /* 0x000fe200078e00ff */
[----:B------:R-:W-:Y:S02]  /*01a0*/  CS2R R6, SRZ ;  /* 0x0000000000067805 */ /* 0x000fe4000001ff00 */
[----:B------:R-:W-:Y:S01]  /*01b0*/  CS2R R4, SRZ ;  /* 0x0000000000047805 */ /* 0x000fe2000001ff00 */
[----:B0-----:R-:W-:-:S09]  /*01c0*/  UISETP.GE.U32.AND UP0, UPT, UR8, 0x4, UPT ;  /* 0x000000040800788c */ /* 0x001fd2000bf06070 */
[----:B------:R-:W-:Y:S05]  /*01d0*/  BRA.U !UP0, `(.L_x_47) ;  /* 0x0000000108947547 */ /* 0x000fea000b800000 */
[C---:B------:R-:W-:Y:S01]  /*01e0*/  SHF.L.U64.HI R22, R17.reuse, 0x4, R3 ;  /* 0x0000000411167819 */ /* 0x040fe20000010203 */
[----:B------:R-:W-:Y:S01]  /*01f0*/  IMAD.SHL.U32 R21, R17, 0x10, RZ ;  /* 0x0000001011157824 */ /* 0x000fe200078e00ff */
[----:B------:R-:W-:Y:S01]  /*0200*/  CS2R R6, SRZ ;  /* 0x0000000000067805 */ /* 0x000fe2000001ff00 */
[----:B------:R-:W-:Y:S01]  /*0210*/  IMAD.U32 R24, RZ, RZ, UR4 ;  /* 0x00000004ff187e24 */ /* 0x000fe2000f8e00ff */
[----:B------:R-:W-:Y:S01]  /*0220*/  CS2R R4, SRZ ;  /* 0x0000000000047805 */ /* 0x000fe2000001ff00 */
[----:B------:R-:W-:Y:S02]  /*0230*/  IMAD.U32 R25, RZ, RZ, UR5 ;  /* 0x00000005ff197e24 */ /* 0x000fe4000f8e00ff */
[----:B------:R-:W-:-:S07]  /*0240*/  IMAD.MOV.U32 R23, RZ, RZ, R16 ;  /* 0x000000ffff177224 */ /* 0x000fce00078e0010 */
.L_x_48:
        /* <DEDUP_REMOVED lines=12> */
[----:B----4-:R-:W-:Y:S02]  /*0310*/  IADD3 R4, P0, PT, R28, R21, RZ ;  /* 0x000000151c047210 */ /* 0x010fe40007f1e0ff */
[----:B------:R-:W-:-:S03]  /*0320*/  LOP3.LUT R13, R13, R9, R5, 0x96, !PT ;  /* 0x000000090d0d7212 */ /* 0x000fc600078e9605 */
[----:B------:R-:W-:Y:S01]  /*0330*/  IMAD.X R5, R29, 0x1, R22, P0 ;  /* 0x000000011d057824 */ /* 0x000fe200000e0616 */
[----:B-----5:R-:W-:-:S05]  /*0340*/  IADD3 R8, P0, PT, R26, R21, RZ ;  /* 0x000000151a087210 */ /* 0x020fca0007f1e0ff */
        /* <DEDUP_REMOVED lines=14> */
.L_x_47:
        /* <DEDUP_REMOVED lines=20> */
[----:B------:R-:W-:Y:S01]  /*0570*/  IMAD.X R9, R9, 0x1, R13, P1 ;  /* 0x0000000109097824 */ /* 0x000fe200008e060d */
[----:B---3--:R-:W-:-:S05]  /*0580*/  @P0 IADD3 R12, P1, PT, R10, R15, RZ ;  /* 0x0000000f0a0c0210 */ /* 0x008fca0007f3e0ff */
[----:B------:R-:W-:Y:S02]  /*0590*/  @P0 IMAD.X R13, R11, 0x1, R13, P1 ;  /* 0x000000010b0d0824 */ /* 0x000fe400008e060d */
[----:B------:R-:W2:Y:S04]  /*05a0*/  LDG.E.128.CONSTANT R8, desc[UR6][R8.64] ;  /* 0x0000000608087981 */ /* 0x000ea8000c1e9d00 */
[----:B------:R-:W3:Y:S01]  /*05b0*/  @P0 LDG.E.128.CONSTANT R12, desc[UR6][R12.64] ;  /* 0x000000060c0c0981 */ /* 0x000ee2000c1e9d00 */
[----:B--2---:R-:W-:Y:S02]  /*05c0*/  LOP3.LUT R4, R8, R4, RZ, 0x3c, !PT ;  /* 0x0000000408047212 */ /* 0x004fe400078e3cff */
[----:B------:R-:W-:Y:S02]  /*05d0*/  LOP3.LUT R5, R9, R5, RZ, 0x3c, !PT ;  /* 0x0000000509057212 */ /* 0x000fe400078e3cff */
[----:B------:R-:W-:-:S02]  /*05e0*/  LOP3.LUT R6, R10, R6, RZ, 0x3c, !PT ;  /* 0x000000060a067212 */ /* 0x000fc400078e3cff */
[----:B------:R-:W-:Y:S02]  /*05f0*/  LOP3.LUT R7, R11, R7, RZ, 0x3c, !PT ;  /* 0x000000070b077212 */ /* 0x000fe400078e3cff */
[----:B---3--:R-:W-:Y:S02]  /*0600*/  @P0 LOP3.LUT R4, R12, R4, RZ, 0x3c, !PT ;  /* 0x000000040c040212 */ /* 0x008fe400078e3cff */
[----:B------:R-:W-:Y:S02]  /*0610*/  @P0 LOP3.LUT R5, R13, R5, RZ, 0x3c, !PT ;  /* 0x000000050d050212 */ /* 0x000fe400078e3cff */
[----:B------:R-:W-:Y:S02]  /*0620*/  @P0 LOP3.LUT R6, R14, R6, RZ, 0x3c, !PT ;  /* 0x000000060e060212 */ /* 0x000fe400078e3cff */
[----:B------:R-:W-:-:S07]  /*0630*/  @P0 LOP3.LUT R7, R15, R7, RZ, 0x3c, !PT ;  /* 0x000000070f070212 */ /* 0x000fce00078e3cff */
.L_x_49:
        /* <DEDUP_REMOVED lines=10> */
.L_x_46:
        /* <DEDUP_REMOVED lines=18> */
[----:B0-----:R-:W-:-:S06]  /*0800*/  VIADD R6, R8, 0xffffffe ;  /* 0x0ffffffe08067836 */ /* 0x001fcc0000000000 */
[----:B------:R0:W1:Y:S02]  /*0810*/  F2I.FTZ.U32.TRUNC.NTZ R7, R6 ;  /* 0x0000000600077305 */ /* 0x000064000021f000 */
[----:B0-----:R-:W-:Y:S02]  /*0820*/  IMAD.MOV.U32 R6, RZ, RZ, RZ ;  /* 0x000000ffff067224 */ /* 0x001fe400078e00ff */
[----:B-1----:R-:W-:-:S04]  /*0830*/  IMAD R9, R9, R7, RZ ;  /* 0x0000000709097224 */ /* 0x002fc800078e02ff */
[----:B------:R-:W-:-:S06]  /*0840*/  IMAD.HI.U32 R10, R7, R9, R6 ;  /* 0x00000009070a7227 */ /* 0x000fcc00078e0006 */
[----:B------:R-:W-:-:S04]  /*0850*/  IMAD.HI.U32 R6, R10, R5, RZ ;  /* 0x000000050a067227 */ /* 0x000fc800078e00ff */
[----:B------:R-:W-:-:S04]  /*0860*/  IMAD.MOV R7, RZ, RZ, -R6 ;  /* 0x000000ffff077224 */ /* 0x000fc800078e0a06 */
[----:B------:R-:W-:Y:S02]  /*0870*/  IMAD R5, R20, R7, R5 ;  /* 0x0000000714057224 */ /* 0x000fe400078e0205 */
[----:B------:R-:W-:-:S03]  /*0880*/  IMAD.MOV.U32 R7, RZ, RZ, RZ ;  /* 0x000000ffff077224 */ /* 0x000fc600078e00ff */
[----:B------:R-:W-:-:S13]  /*0890*/  ISETP.GE.U32.AND P0, PT, R5, R20, PT ;  /* 0x000000140500720c */ /* 0x000fda0003f06070 */
[----:B------:R-:W-:Y:S02]  /*08a0*/  @P0 IMAD.IADD R5, R5, 0x1, -R20 ;  /* 0x0000000105050824 */ /* 0x000fe400078e0a14 */
[----:B------:R-:W-:-:S03]  /*08b0*/  @P0 VIADD R6, R6, 0x1 ;  /* 0x0000000106060836 */ /* 0x000fc60000000000 */
[----:B------:R-:W-:-:S13]  /*08c0*/  ISETP.GE.U32.AND P1, PT, R5, R20, PT ;  /* 0x000000140500720c */ /* 0x000fda0003f26070 */
[----:B------:R-:W-:Y:S01]  /*08d0*/  @P1 VIADD R6, R6, 0x1 ;  /* 0x0000000106061836 */ /* 0x000fe20000000000 */
[----:B------:R-:W-:Y:S01]  /*08e0*/  @!P2 LOP3.LUT R6, RZ, R20, RZ, 0x33, !PT ;  /* 0x00000014ff06a212 */ /* 0x000fe200078e33ff */
[----:B------:R-:W-:Y:S06]  /*08f0*/  BRA `(.L_x_53) ;  /* 0x0000000000107947 */ /* 0x000fec0003800000 */
.L_x_52:
[----:B------:R-:W-:-:S07]  /*0900*/  MOV R6, 0x920 ;  /* 0x0000092000067802 */ /* 0x000fce0000000f00 */
[----:B------:R-:W-:Y:S05]  /*0910*/  CALL.REL.NOINC `($__internal_3_$__cuda_sm20_div_u64) ;  /* 0x0000000000c47944 */ /* 0x000fea0003c00000 */
[----:B------:R-:W-:Y:S02]  /*0920*/  IMAD.MOV.U32 R6, RZ, RZ, R5 ;  /* 0x000000ffff067224 */ /* 0x000fe400078e0005 */
[----:B------:R-:W-:-:S07]  /*0930*/  IMAD.MOV.U32 R7, RZ, RZ, R8 ;  /* 0x000000ffff077224 */ /* 0x000fce00078e0008 */
.L_x_53:
[----:B------:R-:W-:Y:S05]  /*0940*/  BSYNC.RECONVERGENT B0 ;  /* 0x0000000000007941 */ /* 0x000fea0003800200 */
.L_x_51:
        /* <DEDUP_REMOVED lines=10> */
[----:B------:R-:W-:Y:S01]  /*09f0*/  VIADD R4, R4, 0x1 ;  /* 0x0000000104047836 */ /* 0x000fe20000000000 */
[----:B------:R-:W-:-:S04]  /*0a00*/  CS2R R6, SRZ ;  /* 0x0000000000067805 */ /* 0x000fc8000001ff00 */
[----:B------:R-:W-:-:S07]  /*0a10*/  LOP3.LUT R9, R4, 0x3, RZ, 0xc0, !PT ;  /* 0x0000000304097812 */ /* 0x000fce00078ec0ff */
.L_x_56:
[----:B------:R-:W-:-:S04]  /*0a20*/  LEA R4, P1, R17, UR4, 0x4 ;  /* 0x0000000411047c11 */ /* 0x000fc8000f8220ff */
[----:B------:R-:W-:Y:S02]  /*0a30*/  LEA.HI.X R5, R17, UR5, R3, 0x4, P1 ;  /* 0x0000000511057c11 */ /* 0x000fe400088f2403 */
[----:B------:R-:W-:Y:S02]  /*0a40*/  IADD3 R6, P1, PT, R6, 0x1, RZ ;  /* 0x0000000106067810 */ /* 0x000fe40007f3e0ff */
[----:B------:R-:W-:Y:S01]  /*0a50*/  IADD3 R17, P2, PT, R20, R17, RZ ;  /* 0x0000001114117210 */ /* 0x000fe20007f5e0ff */
[----:B------:R0:W-:Y:S02]  /*0a60*/  STG.E.128 desc[UR6][R4.64], RZ ;  /* 0x000000ff04007986 */ /* 0x0001e4000c101d06 */
[----:B------:R-:W-:Y:S01]  /*0a70*/  IMAD.X R7, RZ, RZ, R7, P1 ;  /* 0x000000ffff077224 */ /* 0x000fe200008e0607 */
[----:B------:R-:W-:Y:S01]  /*0a80*/  ISETP.NE.U32.AND P1, PT, R6, R9, PT ;  /* 0x000000090600720c */ /* 0x000fe20003f25070 */
[----:B------:R-:W-:-:S03]  /*0a90*/  IMAD.X R3, RZ, RZ, R3, P2 ;  /* 0x000000ffff037224 */ /* 0x000fc600010e0603 */
[----:B------:R-:W-:-:S13]  /*0aa0*/  ISETP.NE.AND.EX P1, PT, R7, RZ, PT, P1 ;  /* 0x000000ff0700720c */ /* 0x000fda0003f25310 */
[----:B0-----:R-:W-:Y:S05]  /*0ab0*/  @P1 BRA `(.L_x_56) ;  /* 0xfffffffc00d81947 */ /* 0x001fea000383ffff */
.L_x_55:
[----:B------:R-:W-:Y:S05]  /*0ac0*/  BSYNC.RECONVERGENT B0 ;  /* 0x0000000000007941 */ /* 0x000fea0003800200 */
.L_x_54:
[----:B------:R-:W-:Y:S05]  /*0ad0*/  @!P0 EXIT ;  /* 0x000000000000894d */ /* 0x000fea0003800000 */
[----:B------:R-:W-:Y:S01]  /*0ae0*/  IMAD.SHL.U32 R13, R20, 0x10, RZ ;  /* 0x00000010140d7824 */ /* 0x000fe200078e00ff */
[----:B------:R-:W-:Y:S01]  /*0af0*/  SHF.R.U32.HI R15, RZ, 0x1c, R20 ;  /* 0x0000001cff0f7819 */ /* 0x000fe20000011614 */
[----:B------:R-:W0:Y:S06]  /*0b00*/  LDCU.64 UR4, c[0x0][0x388] ;  /* 0x00007100ff0477ac */ /* 0x000e2c0008000a00 */
.L_x_57:
        /* <DEDUP_REMOVED lines=18> */
        .weak           $__internal_3_$__cuda_sm20_div_u64
        .type           $__internal_3_$__cuda_sm20_div_u64,@function
        .size           $__internal_3_$__cuda_sm20_div_u64,(.L_x_62 - $__internal_3_$__cuda_sm20_div_u64)
$__internal_3_$__cuda_sm20_div_u64:
        /* <DEDUP_REMOVED lines=17> */
[----:B------:R-:W-:Y:S01]  /*0d40*/  IMAD.WIDE.U32 R8, R11, R20, RZ ;  /* 0x000000140b087225 */ /* 0x000fe200078e00ff */
[----:B------:R-:W-:Y:S02]  /*0d50*/  IADD3.X R13, PT, PT, RZ, RZ, R10, P2, P1 ;  /* 0x000000ffff0d7210 */ /* 0x000fe400017e240a */
[----:B------:R-:W-:-:S03]  /*0d60*/  IADD3 R15, P0, PT, RZ, -R8, RZ ;  /* 0x80000008ff0f7210 */ /* 0x000fc60007f1e0ff */
[----:B------:R-:W-:Y:S02]  /*0d70*/  IMAD R8, R13, R20, R9 ;  /* 0x000000140d087224 */ /* 0x000fe400078e0209 */
        /* <DEDUP_REMOVED lines=18> */
[----:B------:R-:W-:-:S04]  /*0ea0*/  IMAD.WIDE.U32 R8, R11, R20, RZ ;  /* 0x000000140b087225 */ /* 0x000fc800078e00ff */
[----:B------:R-:W-:Y:S01]  /*0eb0*/  IMAD R10, R13, R20, R9 ;  /* 0x000000140d0a7224 */ /* 0x000fe200078e0209 */
[----:B------:R-:W-:-:S04]  /*0ec0*/  IADD3 R9, P0, PT, -R8, R5, RZ ;  /* 0x0000000508097210 */ /* 0x000fc80007f1e1ff */
[-C--:B------:R-:W-:Y:S01]  /*0ed0*/  IADD3 R5, P1, PT, -R20, R9.reuse, RZ ;  /* 0x0000000914057210 */ /* 0x080fe20007f3e1ff */
[----:B------:R-:W-:Y:S01]  /*0ee0*/  IMAD.X R12, R7, 0x1, ~R10, P0 ;  /* 0x00000001070c7824 */ /* 0x000fe200000e0e0a */
[----:B------:R-:W-:Y:S02]  /*0ef0*/  ISETP.GE.U32.AND P0, PT, R9, R20, PT ;  /* 0x000000140900720c */ /* 0x000fe40003f06070 */
[----:B------:R-:W-:Y:S02]  /*0f00*/  IADD3 R10, P2, PT, R11, 0x1, RZ ;  /* 0x000000010b0a7810 */ /* 0x000fe40007f5e0ff */
[C---:B------:R-:W-:Y:S02]  /*0f10*/  ISETP.GE.U32.AND.EX P0, PT, R12.reuse, RZ, PT, P0 ;  /* 0x000000ff0c00720c */ /* 0x040fe40003f06100 */
[----:B------:R-:W-:Y:S01]  /*0f20*/  IADD3.X R7, PT, PT, R12, -0x1, RZ, P1, !PT ;  /* 0xffffffff0c077810 */ /* 0x000fe20000ffe4ff */
[----:B------:R-:W-:Y:S01]  /*0f30*/  IMAD.X R8, RZ, RZ, R13, P2 ;  /* 0x000000ffff087224 */ /* 0x000fe200010e060d */
[----:B------:R-:W-:-:S02]  /*0f40*/  SEL R5, R5, R9, P0 ;  /* 0x0000000905057207 */ /* 0x000fc40000000000 */
[----:B------:R-:W-:Y:S02]  /*0f50*/  SEL R10, R10, R11, P0 ;  /* 0x0000000b0a0a7207 */ /* 0x000fe40000000000 */
[----:B------:R-:W-:Y:S02]  /*0f60*/  SEL R7, R7, R12, P0 ;  /* 0x0000000c07077207 */ /* 0x000fe40000000000 */
[----:B------:R-:W-:Y:S02]  /*0f70*/  SEL R13, R8, R13, P0 ;  /* 0x0000000d080d7207 */ /* 0x000fe40000000000 */
[----:B------:R-:W-:Y:S02]  /*0f80*/  ISETP.GE.U32.AND P0, PT, R5, R20, PT ;  /* 0x000000140500720c */ /* 0x000fe40003f06070 */
[----:B------:R-:W-:Y:S02]  /*0f90*/  IADD3 R5, P2, PT, R10, 0x1, RZ ;  /* 0x000000010a057810 */ /* 0x000fe40007f5e0ff */
[----:B------:R-:W-:-:S02]  /*0fa0*/  ISETP.NE.U32.AND P1, PT, R20, RZ, PT ;  /* 0x000000ff1400720c */ /* 0x000fc40003f25070 */
[----:B------:R-:W-:Y:S01]  /*0fb0*/  ISETP.GE.U32.AND.EX P0, PT, R7, RZ, PT, P0 ;  /* 0x000000ff0700720c */ /* 0x000fe20003f06100 */
[----:B------:R-:W-:Y:S01]  /*0fc0*/  IMAD.X R8, RZ, RZ, R13, P2 ;  /* 0x000000ffff087224 */ /* 0x000fe200010e060d */
[----:B------:R-:W-:Y:S01]  /*0fd0*/  ISETP.NE.AND.EX P1, PT, RZ, RZ, PT, P1 ;  /* 0x000000ffff00720c */ /* 0x000fe20003f25310 */
[----:B------:R-:W-:Y:S01]  /*0fe0*/  IMAD.MOV.U32 R7, RZ, RZ, 0x0 ;  /* 0x00000000ff077424 */ /* 0x000fe200078e00ff */
[----:B------:R-:W-:Y:S02]  /*0ff0*/  SEL R5, R5, R10, P0 ;  /* 0x0000000a05057207 */ /* 0x000fe40000000000 */
[----:B------:R-:W-:Y:S02]  /*1000*/  SEL R8, R8, R13, P0 ;  /* 0x0000000d08087207 */ /* 0x000fe40000000000 */
[----:B------:R-:W-:Y:S02]  /*1010*/  SEL R5, R5, 0xffffffff, P1 ;  /* 0xffffffff05057807 */ /* 0x000fe40000800000 */
[----:B------:R-:W-:Y:S01]  /*1020*/  SEL R8, R8, 0xffffffff, P1 ;  /* 0xffffffff08087807 */ /* 0x000fe20000800000 */
[----:B------:R-:W-:Y:S06]  /*1030*/  RET.REL.NODEC R6 `(_Z28xor_parity_kernel_vectorizedPPKhPhmi) ;  /* 0xffffffec06f07950 */ /* 0x000fec0003c3ffff */
.L_x_58:
        /* <DEDUP_REMOVED lines=12> */
.L_x_62:


//--------------------- .nv.shared.reserved.0     --------------------------
	.section	.nv.shared.reserved.0,"aw",@nobits
	.weak		__nv_reservedSMEM_offset_0_alias
	.size		__nv_reservedSMEM_offset_0_alias, 0, 64
	.other		__nv_reservedSMEM_offset_0_alias,@"STO_CUDA_RESERVED_SHARED STV_DEFAULT"
__nv_reservedSMEM_offset_0_alias:
	.zero		0
	.zero		64


//--------------------- .nv.constant0._Z32xor_parity_kernel_warp_optimizedPPKhPhmi --------------------------
	.section	.nv.constant0._Z32xor_parity_kernel_warp_optimizedPPKhPhmi,"a",@progbits
	.sectionflags	@""
	.align	4
.nv.constant0._Z32xor_parity_kernel_warp_optimizedPPKhPhmi:
	.zero		924


//--------------------- .nv.constant0._Z24xor_parity_kernel_streamPPKhPhmimm --------------------------
	.section	.nv.constant0._Z24xor_parity_kernel_streamPPKhPhmimm,"a",@progbits
	.sectionflags	@""
	.align	4
.nv.constant0._Z24xor_parity_kernel_streamPPKhPhmimm:
	.zero		944


//--------------------- .nv.constant0._Z24xor_parity_update_kernelPKhPhS0_S0_m --------------------------
	.section	.nv.constant0._Z24xor_parity_update_kernelPKhPhS0_S0_m,"a",@progbits
	.sectionflags	@""
	.align	4
.nv.constant0._Z24xor_parity_update_kernelPKhPhS0_S0_m:
	.zero		936


//--------------------- .nv.constant0._Z24xor_parity_kernel_sharedPPKhPhmi --------------------------
	.section	.nv.constant0._Z24xor_parity_kernel_sharedPPKhPhmi,"a",@progbits
	.sectionflags	@""
	.align	4
.nv.constant0._Z24xor_parity_kernel_sharedPPKhPhmi:
	.zero		924


//--------------------- .nv.constant0._Z28xor_parity_kernel_vectorizedPPKhPhmi --------------------------
	.section	.nv.constant0._Z28xor_parity_kernel_vectorizedPPKhPhmi,"a",@progbits
	.sectionflags	@""
	.align	4
.nv.constant0._Z28xor_parity_kernel_vectorizedPPKhPhmi:
	.zero		924


//--------------------- SYMBOLS --------------------------

	.type		.nv.reservedSmem.offset0,@object
	.size		.nv.reservedSmem.offset0,0x4
